// auto-generated by cutlass_sweep.gemm — config: {"arch": "sm_90", "cluster_m": 4, "cluster_n": 4, "dtype": "e4m3", "dtype_b": "e4m3", "layout": "nt", "stages": 0, "tile_k": 128, "tile_m": 128, "tile_n": 64}
#include "cutlass/cutlass.h"
#include "cutlass/gemm/collective/collective_builder.hpp"
#include "cutlass/gemm/device/gemm_universal_adapter.h"
#include "cutlass/gemm/kernel/gemm_universal.hpp"
#include "cutlass/epilogue/collective/collective_builder.hpp"

using ElemA = cutlass::float_e4m3_t;
using ElemB = cutlass::float_e4m3_t;
using ElemCD = cutlass::float_e4m3_t;
using Acc  = float;
using TileShape    = cute::Shape<cute::_128, cute::_64, cute::_128>;
using ClusterShape = cute::Shape<cute::_4, cute::_4, cute::_1>;

using CollectiveEpilogue = typename cutlass::epilogue::collective::CollectiveBuilder<
    cutlass::arch::Sm90, cutlass::arch::OpClassTensorOp,
    TileShape, ClusterShape,
    cutlass::epilogue::collective::EpilogueTileAuto,
    Acc, Acc,
    ElemCD, cutlass::layout::RowMajor, 128 / cutlass::sizeof_bits<ElemCD>::value,
    ElemCD, cutlass::layout::RowMajor, 128 / cutlass::sizeof_bits<ElemCD>::value,
    cutlass::epilogue::collective::EpilogueScheduleAuto
  >::CollectiveOp;

using CollectiveMainloop = typename cutlass::gemm::collective::CollectiveBuilder<
    cutlass::arch::Sm90, cutlass::arch::OpClassTensorOp,
    ElemA, cutlass::layout::RowMajor, 128 / cutlass::sizeof_bits<ElemA>::value,
    ElemB, cutlass::layout::ColumnMajor, 128 / cutlass::sizeof_bits<ElemB>::value,
    Acc,
    TileShape, ClusterShape,
    cutlass::gemm::collective::StageCountAutoCarveout<static_cast<int>(sizeof(typename CollectiveEpilogue::SharedStorage))>,
    cutlass::gemm::collective::KernelScheduleAuto
  >::CollectiveOp;

using GemmKernel = cutlass::gemm::kernel::GemmUniversal<
    cute::Shape<int,int,int,int>,
    CollectiveMainloop,
    CollectiveEpilogue
>;
using Gemm = cutlass::gemm::device::GemmUniversalAdapter<GemmKernel>;

// Force the device kernel symbol into the cubin without needing a host main.
auto* _anchor = &cutlass::device_kernel<GemmKernel>;


// ===== COMPILED SASS (sm_90a) =====

	.target	sm_90a

	.elftype	@"ET_EXEC"


//--------------------- .note.nv.tkinfo           --------------------------
	.section	.note.nv.tkinfo,"",@"SHT_NOTE"
	.sectionflags	@"SHF_NOTE_NV_TKINFO"
	.tkinfo
        /*0018*/ 	.word	0x00000002
        /*0030*/ 	.string	""
        /*0030*/ 	.string	"ptxas"
        /*0030*/ 	.string	"Cuda compilation tools, release 13.0, V13.0.88"
        /*0030*/ 	.string	"Build cuda_13.0.r13.0/compiler.36424714_0"
        /*0030*/ 	.string	"-arch sm_90a -m 64 "



//--------------------- .note.nv.cuinfo           --------------------------
	.section	.note.nv.cuinfo,"",@"SHT_NOTE"
	.sectionflags	@"SHF_NOTE_NV_CUINFO"
        /*0018*/ 	.short	0x0002
        /*001a*/ 	.short	0x005a
        /*001c*/ 	.short	0x0082
	.zero		2


//--------------------- .nv.info                  --------------------------
	.section	.nv.info,"",@"SHT_CUDA_INFO"
	.align	4


	//----- nvinfo : EIATTR_REGCOUNT
	.align		4
        /*0000*/ 	.byte	0x04, 0x2f
        /*0002*/ 	.short	(.L_12 - .L_11)
	.align		4
.L_11:
        /*0004*/ 	.word	index@(_ZN7cutlass13device_kernelINS_4gemm6kernel13GemmUniversalIN4cute5tupleIJiiiiEEENS1_10collective13CollectiveMmaINS1_37MainloopSm90TmaGmmaWarpSpecializedFP8ILi9ENS5_IJNS4_1CILi4EEESB_NSA_ILi1EEEEEENS1_35KernelTmaWarpSpecializedCooperativeEEENS5_IJNSA_ILi128EEENSA_ILi64EEESG_EEENS_12float_e4m3_tENS5_IJlSC_lEEESJ_SK_NS4_8TiledMMAINS4_8MMA_AtomIJNS4_4SM904GMMA30MMA_64x64x32_F32E4M3E4M3_SS_TNILNSO_7ScaleInE1ELSQ_1EEEEEENS4_6LayoutINS5_IJNSA_ILi2EEESC_SC_EEENS5_IJSC_NSA_ILi0EEESW_EEEEENS5_IJNS4_10UnderscoreESZ_SZ_EEEEENS4_23SM90_TMA_LOAD_MULTICASTENS4_14ComposedLayoutINS4_7SwizzleILi3ELi4ELi3EEENS4_18smem_ptr_flag_bitsILi8EEENST_INS5_IJNSA_ILi8EEESG_EEENS5_IJSG_SC_EEEEEEEvNS4_8identityES12_S1C_vS1D_EENS_8epilogue10collective6detail29Sm90TmaWarpSpecializedAdapterINS1G_15DefaultEpilogueISJ_SK_SK_NS1F_6thread17LinearCombinationISJ_Li1EffLNS1K_9ScaleType4KindE0ELNS_15FloatRoundStyleE2ESJ_EENS1_15EpilogueDefaultEEEEEvvEEEEvNT_6ParamsE)
        /*0008*/ 	.word	0x000000a8


	//----- nvinfo : EIATTR_FRAME_SIZE
	.align		4
.L_12:
        /*000c*/ 	.byte	0x04, 0x11
        /*000e*/ 	.short	(.L_14 - .L_13)
	.align		4
.L_13:
        /*0010*/ 	.word	index@(_ZN7cutlass13device_kernelINS_4gemm6kernel13GemmUniversalIN4cute5tupleIJiiiiEEENS1_10collective13CollectiveMmaINS1_37MainloopSm90TmaGmmaWarpSpecializedFP8ILi9ENS5_IJNS4_1CILi4EEESB_NSA_ILi1EEEEEENS1_35KernelTmaWarpSpecializedCooperativeEEENS5_IJNSA_ILi128EEENSA_ILi64EEESG_EEENS_12float_e4m3_tENS5_IJlSC_lEEESJ_SK_NS4_8TiledMMAINS4_8MMA_AtomIJNS4_4SM904GMMA30MMA_64x64x32_F32E4M3E4M3_SS_TNILNSO_7ScaleInE1ELSQ_1EEEEEENS4_6LayoutINS5_IJNSA_ILi2EEESC_SC_EEENS5_IJSC_NSA_ILi0EEESW_EEEEENS5_IJNS4_10UnderscoreESZ_SZ_EEEEENS4_23SM90_TMA_LOAD_MULTICASTENS4_14ComposedLayoutINS4_7SwizzleILi3ELi4ELi3EEENS4_18smem_ptr_flag_bitsILi8EEENST_INS5_IJNSA_ILi8EEESG_EEENS5_IJSG_SC_EEEEEEEvNS4_8identityES12_S1C_vS1D_EENS_8epilogue10collective6detail29Sm90TmaWarpSpecializedAdapterINS1G_15DefaultEpilogueISJ_SK_SK_NS1F_6thread17LinearCombinationISJ_Li1EffLNS1K_9ScaleType4KindE0ELNS_15FloatRoundStyleE2ESJ_EENS1_15EpilogueDefaultEEEEEvvEEEEvNT_6ParamsE)
        /*0014*/ 	.word	0x00000000


	//----- nvinfo : EIATTR_MIN_STACK_SIZE
	.align		4
.L_14:
        /*0018*/ 	.byte	0x04, 0x12
        /*001a*/ 	.short	(.L_16 - .L_15)
	.align		4
.L_15:
        /*001c*/ 	.word	index@(_ZN7cutlass13device_kernelINS_4gemm6kernel13GemmUniversalIN4cute5tupleIJiiiiEEENS1_10collective13CollectiveMmaINS1_37MainloopSm90TmaGmmaWarpSpecializedFP8ILi9ENS5_IJNS4_1CILi4EEESB_NSA_ILi1EEEEEENS1_35KernelTmaWarpSpecializedCooperativeEEENS5_IJNSA_ILi128EEENSA_ILi64EEESG_EEENS_12float_e4m3_tENS5_IJlSC_lEEESJ_SK_NS4_8TiledMMAINS4_8MMA_AtomIJNS4_4SM904GMMA30MMA_64x64x32_F32E4M3E4M3_SS_TNILNSO_7ScaleInE1ELSQ_1EEEEEENS4_6LayoutINS5_IJNSA_ILi2EEESC_SC_EEENS5_IJSC_NSA_ILi0EEESW_EEEEENS5_IJNS4_10UnderscoreESZ_SZ_EEEEENS4_23SM90_TMA_LOAD_MULTICASTENS4_14ComposedLayoutINS4_7SwizzleILi3ELi4ELi3EEENS4_18smem_ptr_flag_bitsILi8EEENST_INS5_IJNSA_ILi8EEESG_EEENS5_IJSG_SC_EEEEEEEvNS4_8identityES12_S1C_vS1D_EENS_8epilogue10collective6detail29Sm90TmaWarpSpecializedAdapterINS1G_15DefaultEpilogueISJ_SK_SK_NS1F_6thread17LinearCombinationISJ_Li1EffLNS1K_9ScaleType4KindE0ELNS_15FloatRoundStyleE2ESJ_EENS1_15EpilogueDefaultEEEEEvvEEEEvNT_6ParamsE)
        /*0020*/ 	.word	0x00000000
.L_16:


//--------------------- .nv.compat                --------------------------
	.section	.nv.compat,"",@"SHT_CUDA_COMPAT_INFO"
	.align	4
        /*0000*/ 	.byte	0x02, 0x09, 0x01, 0x00, 0x02, 0x02, 0x04, 0x00, 0x02, 0x05, 0x05, 0x00, 0x03, 0x07, 0x01, 0x01
        /*0010*/ 	.byte	0x02, 0x03, 0x01, 0x00, 0x02, 0x06, 0x01, 0x00, 0x04, 0x0b, 0x08, 0x00, 0x00, 0x00, 0x00, 0x00
        /*0020*/ 	.byte	0x00, 0x00, 0x00, 0x00


//--------------------- .nv.info._ZN7cutlass13device_kernelINS_4gemm6kernel13GemmUniversalIN4cute5tupleIJiiiiEEENS1_10collective13CollectiveMmaINS1_37MainloopSm90TmaGmmaWarpSpecializedFP8ILi9ENS5_IJNS4_1CILi4EEESB_NSA_ILi1EEEEEENS1_35KernelTmaWarpSpecializedCooperativeEEENS5_IJNSA_ILi128EEENSA_ILi64EEESG_EEENS_12float_e4m3_tENS5_IJlSC_lEEESJ_SK_NS4_8TiledMMAINS4_8MMA_AtomIJNS4_4SM904GMMA30MMA_64x64x32_F32E4M3E4M3_SS_TNILNSO_7ScaleInE1ELSQ_1EEEEEENS4_6LayoutINS5_IJNSA_ILi2EEESC_SC_EEENS5_IJSC_NSA_ILi0EEESW_EEEEENS5_IJNS4_10UnderscoreESZ_SZ_EEEEENS4_23SM90_TMA_LOAD_MULTICASTENS4_14ComposedLayoutINS4_7SwizzleILi3ELi4ELi3EEENS4_18smem_ptr_flag_bitsILi8EEENST_INS5_IJNSA_ILi8EEESG_EEENS5_IJSG_SC_EEEEEEEvNS4_8identityES12_S1C_vS1D_EENS_8epilogue10collective6detail29Sm90TmaWarpSpecializedAdapterINS1G_15DefaultEpilogueISJ_SK_SK_NS1F_6thread17LinearCombinationISJ_Li1EffLNS1K_9ScaleType4KindE0ELNS_15FloatRoundStyleE2ESJ_EENS1_15EpilogueDefaultEEEEEvvEEEEvNT_6ParamsE --------------------------
	.section	.nv.info._ZN7cutlass13device_kernelINS_4gemm6kernel13GemmUniversalIN4cute5tupleIJiiiiEEENS1_10collective13CollectiveMmaINS1_37MainloopSm90TmaGmmaWarpSpecializedFP8ILi9ENS5_IJNS4_1CILi4EEESB_NSA_ILi1EEEEEENS1_35KernelTmaWarpSpecializedCooperativeEEENS5_IJNSA_ILi128EEENSA_ILi64EEESG_EEENS_12float_e4m3_tENS5_IJlSC_lEEESJ_SK_NS4_8TiledMMAINS4_8MMA_AtomIJNS4_4SM904GMMA30MMA_64x64x32_F32E4M3E4M3_SS_TNILNSO_7ScaleInE1ELSQ_1EEEEEENS4_6LayoutINS5_IJNSA_ILi2EEESC_SC_EEENS5_IJSC_NSA_ILi0EEESW_EEEEENS5_IJNS4_10UnderscoreESZ_SZ_EEEEENS4_23SM90_TMA_LOAD_MULTICASTENS4_14ComposedLayoutINS4_7SwizzleILi3ELi4ELi3EEENS4_18smem_ptr_flag_bitsILi8EEENST_INS5_IJNSA_ILi8EEESG_EEENS5_IJSG_SC_EEEEEEEvNS4_8identityES12_S1C_vS1D_EENS_8epilogue10collective6detail29Sm90TmaWarpSpecializedAdapterINS1G_15DefaultEpilogueISJ_SK_SK_NS1F_6thread17LinearCombinationISJ_Li1EffLNS1K_9ScaleType4KindE0ELNS_15FloatRoundStyleE2ESJ_EENS1_15EpilogueDefaultEEEEEvvEEEEvNT_6ParamsE,"",@"SHT_CUDA_INFO"
	.sectionflags	@""
	.align	4


	//----- nvinfo : EIATTR_CUDA_API_VERSION
	.align		4
        /*0000*/ 	.byte	0x04, 0x37
        /*0002*/ 	.short	(.L_18 - .L_17)
.L_17:
        /*0004*/ 	.word	0x00000082


	//----- nvinfo : EIATTR_KPARAM_INFO
	.align		4
.L_18:
        /*0008*/ 	.byte	0x04, 0x17
        /*000a*/ 	.short	(.L_20 - .L_19)
.L_19:
        /*000c*/ 	.word	0x00000000
        /*0010*/ 	.short	0x0000
        /*0012*/ 	.short	0x0070
        /*0014*/ 	.byte	0x00, 0xf0, 0x01, 0x10


	//----- nvinfo : EIATTR_SPARSE_MMA_MASK
	.align		4
.L_20:
        /*0018*/ 	.byte	0x03, 0x50
        /*001a*/ 	.short	0x0000


	//----- nvinfo : EIATTR_MAXREG_COUNT
	.align		4
        /*001c*/ 	.byte	0x03, 0x1b
        /*001e*/ 	.short	0x00a8


	//----- nvinfo : EIATTR_NUM_BARRIERS
	.align		4
        /*0020*/ 	.byte	0x02, 0x4c
        /*0022*/ 	.byte	0x01
	.zero		1


	//----- nvinfo : EIATTR_MERCURY_ISA_VERSION
	.align		4
        /*0024*/ 	.byte	0x03, 0x5f
        /*0026*/ 	.short	0x0101


	//----- nvinfo : EIATTR_INT_WARP_WIDE_INSTR_OFFSETS
	.align		4
        /*0028*/ 	.byte	0x04, 0x31
        /*002a*/ 	.short	(.L_22 - .L_21)


	//   ....[0]....
.L_21:
        /*002c*/ 	.word	0x00000540


	//   ....[1]....
        /*0030*/ 	.word	0x000005f0


	//   ....[2]....
        /*0034*/ 	.word	0x00000730


	//----- nvinfo : EIATTR_COOP_GROUP_MASK_REGIDS
	.align		4
.L_22:
        /*0038*/ 	.byte	0x04, 0x29
        /*003a*/ 	.short	(.L_24 - .L_23)


	//   ....[0]....
.L_23:
        /*003c*/ 	.word	0xffffffff


	//   ....[1]....
        /*0040*/ 	.word	0xffffffff


	//   ....[2]....
        /*0044*/ 	.word	0xffffffff


	//   ....[3]....
        /*0048*/ 	.word	0xffffffff


	//   ....[4]....
        /*004c*/ 	.word	0xffffffff


	//   ....[5]....
        /*0050*/ 	.word	0xffffffff


	//----- nvinfo : EIATTR_COOP_GROUP_INSTR_OFFSETS
	.align		4
.L_24:
        /*0054*/ 	.byte	0x04, 0x28
        /*0056*/ 	.short	(.L_26 - .L_25)


	//   ....[0]....
.L_25:
        /*0058*/ 	.word	0x00000060


	//   ....[1]....
        /*005c*/ 	.word	0x00000070


	//   ....[2]....
        /*0060*/ 	.word	0x00000130


	//   ....[3]....
        /*0064*/ 	.word	0x000003a0


	//   ....[4]....
        /*0068*/ 	.word	0x000008e0


	//   ....[5]....
        /*006c*/ 	.word	0x00001350


	//----- nvinfo : EIATTR_REG_RECONFIG
	.align		4
.L_26:
        /*0070*/ 	.byte	0x01, 0x54
	.zero		2


	//----- nvinfo : EIATTR_MBARRIER_INSTR_OFFSETS
	.align		4
        /*0074*/ 	.byte	0x04, 0x39
        /*0076*/ 	.short	(.L_28 - .L_27)


	//   ....[0]....
.L_27:
        /*0078*/ 	.word	0x00000250
        /*007c*/ 	.word	0x000000ff
        /*0080*/ 	.word	0x00000000
        /*0084*/ 	.short	0x0100
        /*0086*/ 	.byte	0x08
	.zero		1


	//   ....[1]....
        /*0088*/ 	.word	0x00000260
        /*008c*/ 	.word	0x000000ff
        /*0090*/ 	.word	0x00000048
        /*0094*/ 	.short	0x0100
        /*0096*/ 	.byte	0x08
	.zero		1


	//   ....[2]....
        /*0098*/ 	.word	0x00000270
        /*009c*/ 	.word	0x000000ff
        /*00a0*/ 	.word	0x00000008
        /*00a4*/ 	.short	0x0100
        /*00a6*/ 	.byte	0x08
	.zero		1


	//   ....[3]....
        /*00a8*/ 	.word	0x00000280
        /*00ac*/ 	.word	0x000000ff
        /*00b0*/ 	.word	0x00000050
        /*00b4*/ 	.short	0x0100
        /*00b6*/ 	.byte	0x08
	.zero		1


	//   ....[4]....
        /*00b8*/ 	.word	0x00000290
        /*00bc*/ 	.word	0x000000ff
        /*00c0*/ 	.word	0x00000010
        /*00c4*/ 	.short	0x0100
        /*00c6*/ 	.byte	0x08
	.zero		1


	//   ....[5]....
        /*00c8*/ 	.word	0x000002a0
        /*00cc*/ 	.word	0x000000ff
        /*00d0*/ 	.word	0x00000058
        /*00d4*/ 	.short	0x0100
        /*00d6*/ 	.byte	0x08
	.zero		1


	//   ....[6]....
        /*00d8*/ 	.word	0x000002b0
        /*00dc*/ 	.word	0x000000ff
        /*00e0*/ 	.word	0x00000018
        /*00e4*/ 	.short	0x0100
        /*00e6*/ 	.byte	0x08
	.zero		1


	//   ....[7]....
        /*00e8*/ 	.word	0x000002c0
        /*00ec*/ 	.word	0x000000ff
        /*00f0*/ 	.word	0x00000060
        /*00f4*/ 	.short	0x0100
        /*00f6*/ 	.byte	0x08
	.zero		1


	//   ....[8]....
        /*00f8*/ 	.word	0x000002d0
        /*00fc*/ 	.word	0x000000ff
        /*0100*/ 	.word	0x00000020
        /*0104*/ 	.short	0x0100
        /*0106*/ 	.byte	0x08
	.zero		1


	//   ....[9]....
        /*0108*/ 	.word	0x000002e0
        /*010c*/ 	.word	0x000000ff
        /*0110*/ 	.word	0x00000068
        /*0114*/ 	.short	0x0100
        /*0116*/ 	.byte	0x08
	.zero		1


	//   ....[10]....
        /*0118*/ 	.word	0x000002f0
        /*011c*/ 	.word	0x000000ff
        /*0120*/ 	.word	0x00000028
        /*0124*/ 	.short	0x0100
        /*0126*/ 	.byte	0x08
	.zero		1


	//   ....[11]....
        /*0128*/ 	.word	0x00000300
        /*012c*/ 	.word	0x000000ff
        /*0130*/ 	.word	0x00000070
        /*0134*/ 	.short	0x0100
        /*0136*/ 	.byte	0x08
	.zero		1


	//   ....[12]....
        /*0138*/ 	.word	0x00000310
        /*013c*/ 	.word	0x000000ff
        /*0140*/ 	.word	0x00000030
        /*0144*/ 	.short	0x0100
        /*0146*/ 	.byte	0x08
	.zero		1


	//   ....[13]....
        /*0148*/ 	.word	0x00000320
        /*014c*/ 	.word	0x000000ff
        /*0150*/ 	.word	0x00000078
        /*0154*/ 	.short	0x0100
        /*0156*/ 	.byte	0x08
	.zero		1


	//   ....[14]....
        /*0158*/ 	.word	0x00000330
        /*015c*/ 	.word	0x000000ff
        /*0160*/ 	.word	0x00000038
        /*0164*/ 	.short	0x0100
        /*0166*/ 	.byte	0x08
	.zero		1


	//   ....[15]....
        /*0168*/ 	.word	0x00000340
        /*016c*/ 	.word	0x000000ff
        /*0170*/ 	.word	0x00000080
        /*0174*/ 	.short	0x0100
        /*0176*/ 	.byte	0x08
	.zero		1


	//   ....[16]....
        /*0178*/ 	.word	0x00000350
        /*017c*/ 	.word	0x000000ff
        /*0180*/ 	.word	0x00000040
        /*0184*/ 	.short	0x0100
        /*0186*/ 	.byte	0x08
	.zero		1


	//   ....[17]....
        /*0188*/ 	.word	0x00000360
        /*018c*/ 	.word	0x000000ff
        /*0190*/ 	.word	0x00000088
        /*0194*/ 	.short	0x0100
        /*0196*/ 	.byte	0x08
	.zero		1


	//   ....[18]....
        /*0198*/ 	.word	0x000007e0
        /*019c*/ 	.word	0x000000ff
        /*01a0*/ 	.word	0x000000a0
        /*01a4*/ 	.short	0x0100
        /*01a6*/ 	.byte	0x06
	.zero		1


	//   ....[19]....
        /*01a8*/ 	.word	0x00000870
        /*01ac*/ 	.word	0x000000ff
        /*01b0*/ 	.word	0x000000a8
        /*01b4*/ 	.short	0x0100
        /*01b6*/ 	.byte	0x06
	.zero		1


	//   ....[20]....
        /*01b8*/ 	.word	0x00001690
        /*01bc*/ 	.word	0x000000ff
        /*01c0*/ 	.word	0x00000000
        /*01c4*/ 	.short	0x010a
        /*01c6*/ 	.byte	0x06
	.zero		1


	//   ....[21]....
        /*01c8*/ 	.word	0x000016d0
        /*01cc*/ 	.word	0x000000ff
        /*01d0*/ 	.word	0x00000000
        /*01d4*/ 	.short	0x010a
        /*01d6*/ 	.byte	0x06
	.zero		1


	//   ....[22]....
        /*01d8*/ 	.word	0x00001dd0
        /*01dc*/ 	.word	0x000000ff
        /*01e0*/ 	.word	0x00000000
        /*01e4*/ 	.short	0x010a
        /*01e6*/ 	.byte	0x0c
	.zero		1


	//   ....[23]....
        /*01e8*/ 	.word	0x00001e10
        /*01ec*/ 	.word	0x000000ff
        /*01f0*/ 	.word	0x00000000
        /*01f4*/ 	.short	0x010a
        /*01f6*/ 	.byte	0x0c
	.zero		1


	//   ....[24]....
        /*01f8*/ 	.word	0x00002300
        /*01fc*/ 	.word	0x0000000a
        /*0200*/ 	.word	0x00000000
        /*0204*/ 	.short	0x0101
        /*0206*/ 	.byte	0x3f
	.zero		1


	//   ....[25]....
        /*0208*/ 	.word	0x000027a0
        /*020c*/ 	.word	0x00000008
        /*0210*/ 	.word	0x00000000
        /*0214*/ 	.short	0x0101
        /*0216*/ 	.byte	0x3f
	.zero		1


	//   ....[26]....
        /*0218*/ 	.word	0x00006180
        /*021c*/ 	.word	0x00000014
        /*0220*/ 	.word	0x00000048
        /*0224*/ 	.short	0x010a
        /*0226*/ 	.byte	0x3f
	.zero		1


	//   ....[27]....
        /*0228*/ 	.word	0x00006520
        /*022c*/ 	.word	0x00000008
        /*0230*/ 	.word	0x000000a8
        /*0234*/ 	.short	0x0101
        /*0236*/ 	.byte	0x3f
	.zero		1


	//   ....[28]....
        /*0238*/ 	.word	0x00006c40
        /*023c*/ 	.word	0x00000006
        /*0240*/ 	.word	0x00000000
        /*0244*/ 	.short	0x010a
        /*0246*/ 	.byte	0x3f
	.zero		1


	//   ....[29]....
        /*0248*/ 	.word	0x00006cc0
        /*024c*/ 	.word	0x00000007
        /*0250*/ 	.word	0x00000000
        /*0254*/ 	.short	0x010a
        /*0256*/ 	.byte	0x3f
	.zero		1


	//   ....[30]....
        /*0258*/ 	.word	0x00006d50
        /*025c*/ 	.word	0x00000006
        /*0260*/ 	.word	0x00000000
        /*0264*/ 	.short	0x010a
        /*0266*/ 	.byte	0x3f
	.zero		1


	//   ....[31]....
        /*0268*/ 	.word	0x00006de0
        /*026c*/ 	.word	0x00000009
        /*0270*/ 	.word	0x00000000
        /*0274*/ 	.short	0x010a
        /*0276*/ 	.byte	0x3f
	.zero		1


	//   ....[32]....
        /*0278*/ 	.word	0x00006e70
        /*027c*/ 	.word	0x00000006
        /*0280*/ 	.word	0x00000000
        /*0284*/ 	.short	0x010a
        /*0286*/ 	.byte	0x3f
	.zero		1


	//   ....[33]....
        /*0288*/ 	.word	0x00006f00
        /*028c*/ 	.word	0x00000009
        /*0290*/ 	.word	0x00000000
        /*0294*/ 	.short	0x010a
        /*0296*/ 	.byte	0x3f
	.zero		1


	//   ....[34]....
        /*0298*/ 	.word	0x00006f90
        /*029c*/ 	.word	0x0000000a
        /*02a0*/ 	.word	0x00000000
        /*02a4*/ 	.short	0x010a
        /*02a6*/ 	.byte	0x3f
	.zero		1


	//   ....[35]....
        /*02a8*/ 	.word	0x00007020
        /*02ac*/ 	.word	0x0000000b
        /*02b0*/ 	.word	0x00000000
        /*02b4*/ 	.short	0x010a
        /*02b6*/ 	.byte	0x3f
	.zero		1


	//   ....[36]....
        /*02b8*/ 	.word	0x000070b0
        /*02bc*/ 	.word	0x00000003
        /*02c0*/ 	.word	0x00000000
        /*02c4*/ 	.short	0x010a
        /*02c6*/ 	.byte	0x3f
	.zero		1


	//   ....[37]....
        /*02c8*/ 	.word	0x00007120
        /*02cc*/ 	.word	0x00000009
        /*02d0*/ 	.word	0x00000000
        /*02d4*/ 	.short	0x010a
        /*02d6*/ 	.byte	0x3f
	.zero		1


	//   ....[38]....
        /*02d8*/ 	.word	0x00007180
        /*02dc*/ 	.word	0x0000000b
        /*02e0*/ 	.word	0x00000000
        /*02e4*/ 	.short	0x010a
        /*02e6*/ 	.byte	0x3f
	.zero		1


	//   ....[39]....
        /*02e8*/ 	.word	0x00007250
        /*02ec*/ 	.word	0x00000014
        /*02f0*/ 	.word	0x00000048
        /*02f4*/ 	.short	0x010a
        /*02f6*/ 	.byte	0x3f
	.zero		1


	//   ....[40]....
        /*02f8*/ 	.word	0x00007320
        /*02fc*/ 	.word	0x00000006
        /*0300*/ 	.word	0x00000000
        /*0304*/ 	.short	0x010a
        /*0306*/ 	.byte	0x3f
	.zero		1


	//   ....[41]....
        /*0308*/ 	.word	0x00007370
        /*030c*/ 	.word	0x00000007
        /*0310*/ 	.word	0x00000000
        /*0314*/ 	.short	0x010a
        /*0316*/ 	.byte	0x3f
	.zero		1


	//   ....[42]....
        /*0318*/ 	.word	0x000073c0
        /*031c*/ 	.word	0x00000006
        /*0320*/ 	.word	0x00000000
        /*0324*/ 	.short	0x010a
        /*0326*/ 	.byte	0x3f
	.zero		1


	//   ....[43]....
        /*0328*/ 	.word	0x00007410
        /*032c*/ 	.word	0x00000009
        /*0330*/ 	.word	0x00000000
        /*0334*/ 	.short	0x010a
        /*0336*/ 	.byte	0x3f
	.zero		1


	//   ....[44]....
        /*0338*/ 	.word	0x00007460
        /*033c*/ 	.word	0x00000006
        /*0340*/ 	.word	0x00000000
        /*0344*/ 	.short	0x010a
        /*0346*/ 	.byte	0x3f
	.zero		1


	//   ....[45]....
        /*0348*/ 	.word	0x000074b0
        /*034c*/ 	.word	0x00000009
        /*0350*/ 	.word	0x00000000
        /*0354*/ 	.short	0x010a
        /*0356*/ 	.byte	0x3f
	.zero		1


	//   ....[46]....
        /*0358*/ 	.word	0x00007500
        /*035c*/ 	.word	0x0000000a
        /*0360*/ 	.word	0x00000000
        /*0364*/ 	.short	0x010a
        /*0366*/ 	.byte	0x3f
	.zero		1


	//   ....[47]....
        /*0368*/ 	.word	0x00007550
        /*036c*/ 	.word	0x0000000b
        /*0370*/ 	.word	0x00000000
        /*0374*/ 	.short	0x010a
        /*0376*/ 	.byte	0x3f
	.zero		1


	//----- nvinfo : EIATTR_NUM_MBARRIERS
	.align		4
.L_28:
        /*0378*/ 	.byte	0x03, 0x38
        /*037a*/ 	.short	0x0014


	//----- nvinfo : EIATTR_EXIT_INSTR_OFFSETS
	.align		4
        /*037c*/ 	.byte	0x04, 0x1c
        /*037e*/ 	.short	(.L_30 - .L_29)


	//   ....[0]....
.L_29:
        /*0380*/ 	.word	0x00000a40


	//   ....[1]....
        /*0384*/ 	.word	0x00001220


	//   ....[2]....
        /*0388*/ 	.word	0x00005770


	//   ....[3]....
        /*038c*/ 	.word	0x00005cd0


	//   ....[4]....
        /*0390*/ 	.word	0x00007100


	//----- nvinfo : EIATTR_MAX_THREADS
	.align		4
.L_30:
        /*0394*/ 	.byte	0x04, 0x05
        /*0396*/ 	.short	(.L_32 - .L_31)
.L_31:
        /*0398*/ 	.word	0x00000180
        /*039c*/ 	.word	0x00000001
        /*03a0*/ 	.word	0x00000001


	//----- nvinfo : EIATTR_CRS_STACK_SIZE
	.align		4
.L_32:
        /*03a4*/ 	.byte	0x04, 0x1e
        /*03a6*/ 	.short	(.L_34 - .L_33)
.L_33:
        /*03a8*/ 	.word	0x00000000


	//----- nvinfo : EIATTR_CBANK_PARAM_SIZE
	.align		4
.L_34:
        /*03ac*/ 	.byte	0x03, 0x19
        /*03ae*/ 	.short	0x0470


	//----- nvinfo : EIATTR_PARAM_CBANK
	.align		4
        /*03b0*/ 	.byte	0x04, 0x0a
        /*03b2*/ 	.short	(.L_36 - .L_35)
	.align		4
.L_35:
        /*03b4*/ 	.word	index@(.nv.constant0._ZN7cutlass13device_kernelINS_4gemm6kernel13GemmUniversalIN4cute5tupleIJiiiiEEENS1_10collective13CollectiveMmaINS1_37MainloopSm90TmaGmmaWarpSpecializedFP8ILi9ENS5_IJNS4_1CILi4EEESB_NSA_ILi1EEEEEENS1_35KernelTmaWarpSpecializedCooperativeEEENS5_IJNSA_ILi128EEENSA_ILi64EEESG_EEENS_12float_e4m3_tENS5_IJlSC_lEEESJ_SK_NS4_8TiledMMAINS4_8MMA_AtomIJNS4_4SM904GMMA30MMA_64x64x32_F32E4M3E4M3_SS_TNILNSO_7ScaleInE1ELSQ_1EEEEEENS4_6LayoutINS5_IJNSA_ILi2EEESC_SC_EEENS5_IJSC_NSA_ILi0EEESW_EEEEENS5_IJNS4_10UnderscoreESZ_SZ_EEEEENS4_23SM90_TMA_LOAD_MULTICASTENS4_14ComposedLayoutINS4_7SwizzleILi3ELi4ELi3EEENS4_18smem_ptr_flag_bitsILi8EEENST_INS5_IJNSA_ILi8EEESG_EEENS5_IJSG_SC_EEEEEEEvNS4_8identityES12_S1C_vS1D_EENS_8epilogue10collective6detail29Sm90TmaWarpSpecializedAdapterINS1G_15DefaultEpilogueISJ_SK_SK_NS1F_6thread17LinearCombinationISJ_Li1EffLNS1K_9ScaleType4KindE0ELNS_15FloatRoundStyleE2ESJ_EENS1_15EpilogueDefaultEEEEEvvEEEEvNT_6ParamsE)
        /*03b8*/ 	.short	0x0210
        /*03ba*/ 	.short	0x0470


	//----- nvinfo : EIATTR_SW_WAR
	.align		4
.L_36:
        /*03bc*/ 	.byte	0x04, 0x36
        /*03be*/ 	.short	(.L_38 - .L_37)
.L_37:
        /*03c0*/ 	.word	0x00000008
.L_38:


//--------------------- .nv.callgraph             --------------------------
	.section	.nv.callgraph,"",@"SHT_CUDA_CALLGRAPH"
	.align	4
	.sectionentsize	8
	.align		4
        /*0000*/ 	.word	0x00000000
	.align		4
        /*0004*/ 	.word	0xffffffff
	.align		4
        /*0008*/ 	.word	0x00000000
	.align		4
        /*000c*/ 	.word	0xfffffffe
	.align		4
        /*0010*/ 	.word	0x00000000
	.align		4
        /*0014*/ 	.word	0xfffffffd
	.align		4
        /*0018*/ 	.word	0x00000000
	.align		4
        /*001c*/ 	.word	0xfffffffc


//--------------------- .nv.constant4             --------------------------
	.section	.nv.constant4,"a",@progbits
	.align	8
	.align		8
.nv.constant4:
        /*0000*/ 	.dword	_ZN40_INTERNAL_424ce922_4_k_cu_84026071_299564cuda3std3__45__cpo5beginE
	.align		8
        /*0008*/ 	.dword	_ZN40_INTERNAL_424ce922_4_k_cu_84026071_299564cuda3std3__45__cpo3endE
	.align		8
        /*0010*/ 	.dword	_ZN40_INTERNAL_424ce922_4_k_cu_84026071_299564cuda3std3__45__cpo6cbeginE
	.align		8
        /*0018*/ 	.dword	_ZN40_INTERNAL_424ce922_4_k_cu_84026071_299564cuda3std3__45__cpo4cendE
	.align		8
        /*0020*/ 	.dword	_ZN40_INTERNAL_424ce922_4_k_cu_84026071_299564cuda3std3__442_GLOBAL__N__424ce922_4_k_cu_84026071_299566ignoreE
	.align		8
        /*0028*/ 	.dword	_ZN40_INTERNAL_424ce922_4_k_cu_84026071_299564cuda3std3__419piecewise_constructE
	.align		8
        /*0030*/ 	.dword	_ZN40_INTERNAL_424ce922_4_k_cu_84026071_299564cuda3std3__48in_placeE
	.align		8
        /*0038*/ 	.dword	_ZN40_INTERNAL_424ce922_4_k_cu_84026071_299564cuda3std6ranges3__45__cpo4swapE
	.align		8
        /*0040*/ 	.dword	_ZN40_INTERNAL_424ce922_4_k_cu_84026071_299564cuda3std6ranges3__45__cpo9iter_moveE
	.align		8
        /*0048*/ 	.dword	_ZN40_INTERNAL_424ce922_4_k_cu_84026071_299564cute7productE
	.align		8
        /*0050*/ 	.dword	_ZN40_INTERNAL_424ce922_4_k_cu_84026071_299564cute1_E


//--------------------- .text._ZN7cutlass13device_kernelINS_4gemm6kernel13GemmUniversalIN4cute5tupleIJiiiiEEENS1_10collective13CollectiveMmaINS1_37MainloopSm90TmaGmmaWarpSpecializedFP8ILi9ENS5_IJNS4_1CILi4EEESB_NSA_ILi1EEEEEENS1_35KernelTmaWarpSpecializedCooperativeEEENS5_IJNSA_ILi128EEENSA_ILi64EEESG_EEENS_12float_e4m3_tENS5_IJlSC_lEEESJ_SK_NS4_8TiledMMAINS4_8MMA_AtomIJNS4_4SM904GMMA30MMA_64x64x32_F32E4M3E4M3_SS_TNILNSO_7ScaleInE1ELSQ_1EEEEEENS4_6LayoutINS5_IJNSA_ILi2EEESC_SC_EEENS5_IJSC_NSA_ILi0EEESW_EEEEENS5_IJNS4_10UnderscoreESZ_SZ_EEEEENS4_23SM90_TMA_LOAD_MULTICASTENS4_14ComposedLayoutINS4_7SwizzleILi3ELi4ELi3EEENS4_18smem_ptr_flag_bitsILi8EEENST_INS5_IJNSA_ILi8EEESG_EEENS5_IJSG_SC_EEEEEEEvNS4_8identityES12_S1C_vS1D_EENS_8epilogue10collective6detail29Sm90TmaWarpSpecializedAdapterINS1G_15DefaultEpilogueISJ_SK_SK_NS1F_6thread17LinearCombinationISJ_Li1EffLNS1K_9ScaleType4KindE0ELNS_15FloatRoundStyleE2ESJ_EENS1_15EpilogueDefaultEEEEEvvEEEEvNT_6ParamsE --------------------------
	.section	.text._ZN7cutlass13device_kernelINS_4gemm6kernel13GemmUniversalIN4cute5tupleIJiiiiEEENS1_10collective13CollectiveMmaINS1_37MainloopSm90TmaGmmaWarpSpecializedFP8ILi9ENS5_IJNS4_1CILi4EEESB_NSA_ILi1EEEEEENS1_35KernelTmaWarpSpecializedCooperativeEEENS5_IJNSA_ILi128EEENSA_ILi64EEESG_EEENS_12float_e4m3_tENS5_IJlSC_lEEESJ_SK_NS4_8TiledMMAINS4_8MMA_AtomIJNS4_4SM904GMMA30MMA_64x64x32_F32E4M3E4M3_SS_TNILNSO_7ScaleInE1ELSQ_1EEEEEENS4_6LayoutINS5_IJNSA_ILi2EEESC_SC_EEENS5_IJSC_NSA_ILi0EEESW_EEEEENS5_IJNS4_10UnderscoreESZ_SZ_EEEEENS4_23SM90_TMA_LOAD_MULTICASTENS4_14ComposedLayoutINS4_7SwizzleILi3ELi4ELi3EEENS4_18smem_ptr_flag_bitsILi8EEENST_INS5_IJNSA_ILi8EEESG_EEENS5_IJSG_SC_EEEEEEEvNS4_8identityES12_S1C_vS1D_EENS_8epilogue10collective6detail29Sm90TmaWarpSpecializedAdapterINS1G_15DefaultEpilogueISJ_SK_SK_NS1F_6thread17LinearCombinationISJ_Li1EffLNS1K_9ScaleType4KindE0ELNS_15FloatRoundStyleE2ESJ_EENS1_15EpilogueDefaultEEEEEvvEEEEvNT_6ParamsE,"ax",@progbits
	.align	128
.text._ZN7cutlass13device_kernelINS_4gemm6kernel13GemmUniversalIN4cute5tupleIJiiiiEEENS1_10collective13CollectiveMmaINS1_37MainloopSm90TmaGmmaWarpSpecializedFP8ILi9ENS5_IJNS4_1CILi4EEESB_NSA_ILi1EEEEEENS1_35KernelTmaWarpSpecializedCooperativeEEENS5_IJNSA_ILi128EEENSA_ILi64EEESG_EEENS_12float_e4m3_tENS5_IJlSC_lEEESJ_SK_NS4_8TiledMMAINS4_8MMA_AtomIJNS4_4SM904GMMA30MMA_64x64x32_F32E4M3E4M3_SS_TNILNSO_7ScaleInE1ELSQ_1EEEEEENS4_6LayoutINS5_IJNSA_ILi2EEESC_SC_EEENS5_IJSC_NSA_ILi0EEESW_EEEEENS5_IJNS4_10UnderscoreESZ_SZ_EEEEENS4_23SM90_TMA_LOAD_MULTICASTENS4_14ComposedLayoutINS4_7SwizzleILi3ELi4ELi3EEENS4_18smem_ptr_flag_bitsILi8EEENST_INS5_IJNSA_ILi8EEESG_EEENS5_IJSG_SC_EEEEEEEvNS4_8identityES12_S1C_vS1D_EENS_8epilogue10collective6detail29Sm90TmaWarpSpecializedAdapterINS1G_15DefaultEpilogueISJ_SK_SK_NS1F_6thread17LinearCombinationISJ_Li1EffLNS1K_9ScaleType4KindE0ELNS_15FloatRoundStyleE2ESJ_EENS1_15EpilogueDefaultEEEEEvvEEEEvNT_6ParamsE:
        .type           _ZN7cutlass13device_kernelINS_4gemm6kernel13GemmUniversalIN4cute5tupleIJiiiiEEENS1_10collective13CollectiveMmaINS1_37MainloopSm90TmaGmmaWarpSpecializedFP8ILi9ENS5_IJNS4_1CILi4EEESB_NSA_ILi1EEEEEENS1_35KernelTmaWarpSpecializedCooperativeEEENS5_IJNSA_ILi128EEENSA_ILi64EEESG_EEENS_12float_e4m3_tENS5_IJlSC_lEEESJ_SK_NS4_8TiledMMAINS4_8MMA_AtomIJNS4_4SM904GMMA30MMA_64x64x32_F32E4M3E4M3_SS_TNILNSO_7ScaleInE1ELSQ_1EEEEEENS4_6LayoutINS5_IJNSA_ILi2EEESC_SC_EEENS5_IJSC_NSA_ILi0EEESW_EEEEENS5_IJNS4_10UnderscoreESZ_SZ_EEEEENS4_23SM90_TMA_LOAD_MULTICASTENS4_14ComposedLayoutINS4_7SwizzleILi3ELi4ELi3EEENS4_18smem_ptr_flag_bitsILi8EEENST_INS5_IJNSA_ILi8EEESG_EEENS5_IJSG_SC_EEEEEEEvNS4_8identityES12_S1C_vS1D_EENS_8epilogue10collective6detail29Sm90TmaWarpSpecializedAdapterINS1G_15DefaultEpilogueISJ_SK_SK_NS1F_6thread17LinearCombinationISJ_Li1EffLNS1K_9ScaleType4KindE0ELNS_15FloatRoundStyleE2ESJ_EENS1_15EpilogueDefaultEEEEEvvEEEEvNT_6ParamsE,@function
        .size           _ZN7cutlass13device_kernelINS_4gemm6kernel13GemmUniversalIN4cute5tupleIJiiiiEEENS1_10collective13CollectiveMmaINS1_37MainloopSm90TmaGmmaWarpSpecializedFP8ILi9ENS5_IJNS4_1CILi4EEESB_NSA_ILi1EEEEEENS1_35KernelTmaWarpSpecializedCooperativeEEENS5_IJNSA_ILi128EEENSA_ILi64EEESG_EEENS_12float_e4m3_tENS5_IJlSC_lEEESJ_SK_NS4_8TiledMMAINS4_8MMA_AtomIJNS4_4SM904GMMA30MMA_64x64x32_F32E4M3E4M3_SS_TNILNSO_7ScaleInE1ELSQ_1EEEEEENS4_6LayoutINS5_IJNSA_ILi2EEESC_SC_EEENS5_IJSC_NSA_ILi0EEESW_EEEEENS5_IJNS4_10UnderscoreESZ_SZ_EEEEENS4_23SM90_TMA_LOAD_MULTICASTENS4_14ComposedLayoutINS4_7SwizzleILi3ELi4ELi3EEENS4_18smem_ptr_flag_bitsILi8EEENST_INS5_IJNSA_ILi8EEESG_EEENS5_IJSG_SC_EEEEEEEvNS4_8identityES12_S1C_vS1D_EENS_8epilogue10collective6detail29Sm90TmaWarpSpecializedAdapterINS1G_15DefaultEpilogueISJ_SK_SK_NS1F_6thread17LinearCombinationISJ_Li1EffLNS1K_9ScaleType4KindE0ELNS_15FloatRoundStyleE2ESJ_EENS1_15EpilogueDefaultEEEEEvvEEEEvNT_6ParamsE,(.L_x_153 - _ZN7cutlass13device_kernelINS_4gemm6kernel13GemmUniversalIN4cute5tupleIJiiiiEEENS1_10collective13CollectiveMmaINS1_37MainloopSm90TmaGmmaWarpSpecializedFP8ILi9ENS5_IJNS4_1CILi4EEESB_NSA_ILi1EEEEEENS1_35KernelTmaWarpSpecializedCooperativeEEENS5_IJNSA_ILi128EEENSA_ILi64EEESG_EEENS_12float_e4m3_tENS5_IJlSC_lEEESJ_SK_NS4_8TiledMMAINS4_8MMA_AtomIJNS4_4SM904GMMA30MMA_64x64x32_F32E4M3E4M3_SS_TNILNSO_7ScaleInE1ELSQ_1EEEEEENS4_6LayoutINS5_IJNSA_ILi2EEESC_SC_EEENS5_IJSC_NSA_ILi0EEESW_EEEEENS5_IJNS4_10UnderscoreESZ_SZ_EEEEENS4_23SM90_TMA_LOAD_MULTICASTENS4_14ComposedLayoutINS4_7SwizzleILi3ELi4ELi3EEENS4_18smem_ptr_flag_bitsILi8EEENST_INS5_IJNSA_ILi8EEESG_EEENS5_IJSG_SC_EEEEEEEvNS4_8identityES12_S1C_vS1D_EENS_8epilogue10collective6detail29Sm90TmaWarpSpecializedAdapterINS1G_15DefaultEpilogueISJ_SK_SK_NS1F_6thread17LinearCombinationISJ_Li1EffLNS1K_9ScaleType4KindE0ELNS_15FloatRoundStyleE2ESJ_EENS1_15EpilogueDefaultEEEEEvvEEEEvNT_6ParamsE)
        .other          _ZN7cutlass13device_kernelINS_4gemm6kernel13GemmUniversalIN4cute5tupleIJiiiiEEENS1_10collective13CollectiveMmaINS1_37MainloopSm90TmaGmmaWarpSpecializedFP8ILi9ENS5_IJNS4_1CILi4EEESB_NSA_ILi1EEEEEENS1_35KernelTmaWarpSpecializedCooperativeEEENS5_IJNSA_ILi128EEENSA_ILi64EEESG_EEENS_12float_e4m3_tENS5_IJlSC_lEEESJ_SK_NS4_8TiledMMAINS4_8MMA_AtomIJNS4_4SM904GMMA30MMA_64x64x32_F32E4M3E4M3_SS_TNILNSO_7ScaleInE1ELSQ_1EEEEEENS4_6LayoutINS5_IJNSA_ILi2EEESC_SC_EEENS5_IJSC_NSA_ILi0EEESW_EEEEENS5_IJNS4_10UnderscoreESZ_SZ_EEEEENS4_23SM90_TMA_LOAD_MULTICASTENS4_14ComposedLayoutINS4_7SwizzleILi3ELi4ELi3EEENS4_18smem_ptr_flag_bitsILi8EEENST_INS5_IJNSA_ILi8EEESG_EEENS5_IJSG_SC_EEEEEEEvNS4_8identityES12_S1C_vS1D_EENS_8epilogue10collective6detail29Sm90TmaWarpSpecializedAdapterINS1G_15DefaultEpilogueISJ_SK_SK_NS1F_6thread17LinearCombinationISJ_Li1EffLNS1K_9ScaleType4KindE0ELNS_15FloatRoundStyleE2ESJ_EENS1_15EpilogueDefaultEEEEEvvEEEEvNT_6ParamsE,@"STO_CUDA_ENTRY STV_DEFAULT"
_ZN7cutlass13device_kernelINS_4gemm6kernel13GemmUniversalIN4cute5tupleIJiiiiEEENS1_10collective13CollectiveMmaINS1_37MainloopSm90TmaGmmaWarpSpecializedFP8ILi9ENS5_IJNS4_1CILi4EEESB_NSA_ILi1EEEEEENS1_35KernelTmaWarpSpecializedCooperativeEEENS5_IJNSA_ILi128EEENSA_ILi64EEESG_EEENS_12float_e4m3_tENS5_IJlSC_lEEESJ_SK_NS4_8TiledMMAINS4_8MMA_AtomIJNS4_4SM904GMMA30MMA_64x64x32_F32E4M3E4M3_SS_TNILNSO_7ScaleInE1ELSQ_1EEEEEENS4_6LayoutINS5_IJNSA_ILi2EEESC_SC_EEENS5_IJSC_NSA_ILi0EEESW_EEEEENS5_IJNS4_10UnderscoreESZ_SZ_EEEEENS4_23SM90_TMA_LOAD_MULTICASTENS4_14ComposedLayoutINS4_7SwizzleILi3ELi4ELi3EEENS4_18smem_ptr_flag_bitsILi8EEENST_INS5_IJNSA_ILi8EEESG_EEENS5_IJSG_SC_EEEEEEEvNS4_8identityES12_S1C_vS1D_EENS_8epilogue10collective6detail29Sm90TmaWarpSpecializedAdapterINS1G_15DefaultEpilogueISJ_SK_SK_NS1F_6thread17LinearCombinationISJ_Li1EffLNS1K_9ScaleType4KindE0ELNS_15FloatRoundStyleE2ESJ_EENS1_15EpilogueDefaultEEEEEvvEEEEvNT_6ParamsE:
[----:B------:R-:W-:Y:S01]  /*0000*/  LDC R1, c[0x0][0x28] ;  /* 0x00000a00ff017b82 */ /* 0x000fe20000000800 */
[----:B------:R-:W0:Y:S01]  /*0010*/  S2R R0, SR_TID.X ;  /* 0x0000000000007919 */ /* 0x000e220000002100 */
[----:B------:R-:W-:Y:S01]  /*0020*/  ELECT P0, URZ, PT ;  /* 0x00000000003f782f */ /* 0x000fe20003800000 */
[----:B------:R-:W-:Y:S01]  /*0030*/  BSSY B0, `(.L_x_0) ;  /* 0x000000f000007945 */ /* 0x000fe20003800000 */
[--C-:B0-----:R-:W-:Y:S02]  /*0040*/  SHF.R.U32.HI R2, RZ, 0x5, R0.reuse ;  /* 0x00000005ff027819 */ /* 0x101fe40000011600 */
[----:B------:R-:W-:-:S03]  /*0050*/  SHF.R.U32.HI R3, RZ, 0x7, R0 ;  /* 0x00000007ff037819 */ /* 0x000fc60000011600 */
[----:B------:R-:W0:Y:S04]  /*0060*/  SHFL.IDX PT, R7, R2, RZ, 0x1f ;  /* 0x00001fff02077589 */ /* 0x000e2800000e0000 */
[----:B------:R1:W2:Y:S01]  /*0070*/  SHFL.IDX PT, R4, R3, RZ, 0x1f ;  /* 0x00001fff03047589 */ /* 0x0002a200000e0000 */
[----:B0-----:R-:W-:-:S13]  /*0080*/  ISETP.NE.OR P0, PT, R7, RZ, !P0 ;  /* 0x000000ff0700720c */ /* 0x001fda0004705670 */
[----:B-12---:R-:W-:Y:S05]  /*0090*/  @P0 BRA `(.L_x_1) ;  /* 0x0000000000200947 */ /* 0x006fea0003800000 */
[----:B------:R-:W-:Y:S02]  /*00a0*/  ULDC.64 UR4, c[0x0][0x198] ;  /* 0x0000660000047ab9 */ /* 0x000fe40000000a00 */
[----:B------:R-:W-:Y:S02]  /*00b0*/  UIADD3 UR6, UP0, UR4, 0xf0, URZ ;  /* 0x000000f004067890 */ /* 0x000fe4000ff1e03f */
[----:B------:R-:W-:Y:S02]  /*00c0*/  UIADD3 UR4, UP1, UR4, 0x1f0, URZ ;  /* 0x000001f004047890 */ /* 0x000fe4000ff3e03f */
[----:B------:R-:W-:Y:S02]  /*00d0*/  UIADD3.X UR7, URZ, UR5, URZ, UP0, !UPT ;  /* 0x000000053f077290 */ /* 0x000fe400087fe43f */
[----:B------:R-:W-:-:S07]  /*00e0*/  UIADD3.X UR5, URZ, UR5, URZ, UP1, !UPT ;  /* 0x000000053f057290 */ /* 0x000fce0008ffe43f */
[----:B------:R0:W-:Y:S02]  /*00f0*/  UTMACCTL.PF [UR6] ;  /* 0x00000000060079b9 */ /* 0x0001e40008040000 */
[----:B------:R0:W-:Y:S02]  /*0100*/  UTMACCTL.PF [UR4] ;  /* 0x00000000040079b9 */ /* 0x0001e40008040000 */
[----:B0-----:R-:W-:Y:S01]  /*0110*/  NOP ;  /* 0x0000000000007918 */ /* 0x001fe20000000000 */
.L_x_1:
[----:B------:R-:W-:Y:S05]  /*0120*/  BSYNC B0 ;  /* 0x0000000000007941 */ /* 0x000fea0003800000 */
.L_x_0:
[----:B------:R-:W0:Y:S02]  /*0130*/  SHFL.IDX PT, R3, R2, RZ, 0x1f ;  /* 0x00001fff02037589 */ /* 0x000e2400000e0000 */
[----:B0-----:R-:W-:-:S13]  /*0140*/  ISETP.NE.AND P0, PT, R3, RZ, PT ;  /* 0x000000ff0300720c */ /* 0x001fda0003f05270 */
[----:B------:R-:W-:Y:S05]  /*0150*/  @P0 BRA `(.L_x_2) ;  /* 0x00000000008c0947 */ /* 0x000fea0003800000 */
[----:B------:R-:W-:Y:S01]  /*0160*/  ELECT P0, URZ, PT ;  /* 0x00000000003f782f */ /* 0x000fe20003800000 */
[----:B------:R-:W-:-:S12]  /*0170*/  BSSY B0, `(.L_x_2) ;  /* 0x0000021000007945 */ /* 0x000fd80003800000 */
[----:B------:R-:W-:Y:S05]  /*0180*/  @!P0 BRA `(.L_x_3) ;  /* 0x00000000007c8947 */ /* 0x000fea0003800000 */
[----:B------:R-:W0:Y:S01]  /*0190*/  S2UR UR8, SR_CgaCtaId ;  /* 0x00000000000879c3 */ /* 0x000e220000008800 */
[----:B------:R-:W-:Y:S01]  /*01a0*/  UMOV UR4, 0x400 ;  /* 0x0000040000047882 */ /* 0x000fe20000000000 */
[----:B------:R-:W-:Y:S01]  /*01b0*/  UMOV UR5, 0x1 ;  /* 0x0000000100057882 */ /* 0x000fe20000000000 */
[----:B------:R-:W-:Y:S02]  /*01c0*/  UMOV UR6, 0xe ;  /* 0x0000000e00067882 */ /* 0x000fe40000000000 */
[----:B------:R-:W-:-:S04]  /*01d0*/  UIADD3 UR6, -UR6, 0x100000, URZ ;  /* 0x0010000006067890 */ /* 0x000fc8000fffe13f */
[----:B------:R-:W-:Y:S02]  /*01e0*/  USHF.L.U32 UR7, UR6, 0xb, URZ ;  /* 0x0000000b06077899 */ /* 0x000fe4000800063f */
[----:B------:R-:W-:Y:S02]  /*01f0*/  USHF.L.U32 UR6, UR6, 0x1, URZ ;  /* 0x0000000106067899 */ /* 0x000fe4000800063f */
[----:B0-----:R-:W-:Y:S02]  /*0200*/  ULEA UR8, UR8, UR4, 0x18 ;  /* 0x0000000408087291 */ /* 0x001fe4000f8ec03f */
[----:B------:R-:W-:-:S04]  /*0210*/  UIADD3 UR4, -UR5, 0x100000, URZ ;  /* 0x0010000005047890 */ /* 0x000fc8000fffe13f */
[----:B------:R-:W-:Y:S02]  /*0220*/  USHF.L.U32 UR5, UR4, 0xb, URZ ;  /* 0x0000000b04057899 */ /* 0x000fe4000800063f */
[----:B------:R-:W-:Y:S01]  /*0230*/  USHF.L.U32 UR4, UR4, 0x1, URZ ;  /* 0x0000000104047899 */ /* 0x000fe2000800063f */
[----:B------:R-:W0:Y:S11]  /*0240*/  FENCE.VIEW.ASYNC.S ;  /* 0x00000000000073c6 */ /* 0x000e360000000000 */
[----:B0-----:R0:W1:Y:S01]  /*0250*/  SYNCS.EXCH.64 URZ, [UR8], UR4 ;  /* 0x00000004083f75b2 */ /* 0x0010620008000100 */
[----:B------:R0:W2:Y:S01]  /*0260*/  SYNCS.EXCH.64 URZ, [UR8+0x48], UR6 ;  /* 0x00004806083f75b2 */ /* 0x0000a20008000100 */
[----:B------:R0:W3:Y:S01]  /*0270*/  SYNCS.EXCH.64 URZ, [UR8+0x8], UR4 ;  /* 0x00000804083f75b2 */ /* 0x0000e20008000100 */
[----:B------:R0:W4:Y:S01]  /*0280*/  SYNCS.EXCH.64 URZ, [UR8+0x50], UR6 ;  /* 0x00005006083f75b2 */ /* 0x0001220008000100 */
[----:B------:R0:W0:Y:S01]  /*0290*/  SYNCS.EXCH.64 URZ, [UR8+0x10], UR4 ;  /* 0x00001004083f75b2 */ /* 0x0000220008000100 */
        /* <DEDUP_REMOVED lines=13> */
[----:B------:R-:W-:Y:S01]  /*0370*/  NOP ;  /* 0x0000000000007918 */ /* 0x000fe20000000000 */
.L_x_3:
[----:B0-----:R-:W-:Y:S05]  /*0380*/  BSYNC B0 ;  /* 0x0000000000007941 */ /* 0x001fea0003800000 */
.L_x_2:
[----:B------:R-:W-:Y:S01]  /*0390*/  SHF.R.S32.HI R5, RZ, 0x1f, R0 ;  /* 0x0000001fff057819 */ /* 0x000fe20000011400 */
[----:B------:R-:W0:Y:S01]  /*03a0*/  SHFL.IDX PT, R2, R2, RZ, 0x1f ;  /* 0x00001fff02027589 */ /* 0x000e2200000e0000 */
[----:B------:R-:W5:Y:S01]  /*03b0*/  S2UR UR8, SR_CTAID.X ;  /* 0x00000000000879c3 */ /* 0x000f620000002500 */
[----:B------:R-:W-:Y:S02]  /*03c0*/  ELECT P0, URZ, PT ;  /* 0x00000000003f782f */ /* 0x000fe40003800000 */
[----:B------:R-:W-:Y:S01]  /*03d0*/  LEA.HI R5, R5, R0, RZ, 0x7 ;  /* 0x0000000005057211 */ /* 0x000fe200078f38ff */
[----:B------:R-:W1:Y:S01]  /*03e0*/  S2R R8, SR_CTAID.Y ;  /* 0x0000000000087919 */ /* 0x000e620000002600 */
[----:B------:R-:W-:Y:S01]  /*03f0*/  ULDC UR4, c[0x0][0x150] ;  /* 0x0000540000047ab9 */ /* 0x000fe20000000800 */
[----:B------:R-:W-:Y:S01]  /*0400*/  VIADD R16, R4, 0xffffffff ;  /* 0xffffffff04107836 */ /* 0x000fe20000000000 */
[----:B------:R-:W-:Y:S01]  /*0410*/  LOP3.LUT R5, R5, 0xffffff80, RZ, 0xc0, !PT ;  /* 0xffffff8005057812 */ /* 0x000fe200078ec0ff */
[----:B------:R-:W-:Y:S01]  /*0420*/  NOP ;  /* 0x0000000000007918 */ /* 0x000fe20000000000 */
[----:B------:R-:W2:Y:S01]  /*0430*/  LDC R12, c[0x0][0x144] ;  /* 0x00005100ff0c7b82 */ /* 0x000ea20000000800 */
[----:B------:R-:W-:Y:S01]  /*0440*/  NOP ;  /* 0x0000000000007918 */ /* 0x000fe20000000000 */
[----:B------:R-:W-:Y:S01]  /*0450*/  ISETP.GE.U32.AND P6, PT, R16, 0x2, PT ;  /* 0x000000021000780c */ /* 0x000fe20003fc6070 */
[----:B------:R-:W-:Y:S01]  /*0460*/  IMAD.IADD R5, R0, 0x1, -R5 ;  /* 0x0000000100057824 */ /* 0x000fe200078e0a05 */
[----:B------:R-:W-:-:S04]  /*0470*/  ISETP.NE.AND P3, PT, R4, RZ, PT ;  /* 0x000000ff0400720c */ /* 0x000fc80003f65270 */
[----:B------:R-:W-:Y:S01]  /*0480*/  SHF.R.S32.HI R6, RZ, 0x1f, R5 ;  /* 0x0000001fff067819 */ /* 0x000fe20000011405 */
[----:B------:R-:W3:Y:S03]  /*0490*/  LDC R13, c[0x0][0x140] ;  /* 0x00005000ff0d7b82 */ /* 0x000ee60000000800 */
[----:B------:R-:W-:Y:S02]  /*04a0*/  LEA.HI R6, R6, R5, RZ, 0x3 ;  /* 0x0000000506067211 */ /* 0x000fe400078f18ff */
[----:B0-----:R-:W-:Y:S02]  /*04b0*/  ISETP.NE.OR P0, PT, R2, RZ, !P0 ;  /* 0x000000ff0200720c */ /* 0x001fe40004705670 */
[--C-:B------:R-:W-:Y:S02]  /*04c0*/  SHF.R.S32.HI R2, RZ, 0x3, R6.reuse ;  /* 0x00000003ff027819 */ /* 0x100fe40000011406 */
[----:B------:R-:W-:-:S02]  /*04d0*/  SHF.R.S32.HI R11, RZ, 0x1f, R6 ;  /* 0x0000001fff0b7819 */ /* 0x000fc40000011406 */
[----:B------:R-:W-:Y:S02]  /*04e0*/  SHF.R.S32.HI R6, RZ, 0x1f, R3 ;  /* 0x0000001fff067819 */ /* 0x000fe40000011403 */
[----:B-----5:R-:W-:Y:S02]  /*04f0*/  I2FP.F32.U32 R10, UR8 ;  /* 0x00000008000a7c45 */ /* 0x020fe40008201000 */
[----:B------:R-:W-:Y:S02]  /*0500*/  LEA.HI R11, R11, R2, RZ, 0x2 ;  /* 0x000000020b0b7211 */ /* 0x000fe400078f10ff */
[----:B------:R-:W-:Y:S01]  /*0510*/  LEA.HI R6, R6, R3, RZ, 0x2 ;  /* 0x0000000306067211 */ /* 0x000fe200078f10ff */
[----:B------:R-:W-:Y:S01]  /*0520*/  FMUL R10, R10, UR4 ;  /* 0x000000040a0a7c20 */ /* 0x000fe20008400000 */
[----:B------:R-:W-:Y:S01]  /*0530*/  LOP3.LUT R11, R11, 0xfffffffc, RZ, 0xc0, !PT ;  /* 0xfffffffc0b0b7812 */ /* 0x000fe200078ec0ff */
[----:B------:R-:W-:Y:S01]  /*0540*/  VOTEU.ALL UP0, P0 ;  /* 0x00000000003f7886 */ /* 0x000fe20000000000 */
[----:B------:R-:W-:Y:S01]  /*0550*/  LOP3.LUT R6, R6, 0x3ffffffc, RZ, 0xc0, !PT ;  /* 0x3ffffffc06067812 */ /* 0x000fe200078ec0ff */
[----:B------:R-:W-:Y:S01]  /*0560*/  ULDC UR4, c[0x0][0x154] ;  /* 0x0000550000047ab9 */ /* 0x000fe20000000800 */
[----:B---3--:R-:W-:Y:S01]  /*0570*/  ISETP.EQ.U32.AND P2, PT, R13, 0x1, PT ;  /* 0x000000010d00780c */ /* 0x008fe20003f42070 */
[----:B------:R-:W-:Y:S01]  /*0580*/  IMAD.IADD R11, R2, 0x1, -R11 ;  /* 0x00000001020b7824 */ /* 0x000fe200078e0a0b */
[----:B------:R-:W0:Y:S01]  /*0590*/  F2I.U32.TRUNC.NTZ R10, R10 ;  /* 0x0000000a000a7305 */ /* 0x000e22000020f000 */
[----:B------:R-:W-:Y:S01]  /*05a0*/  IMAD.IADD R6, R3, 0x1, -R6 ;  /* 0x0000000103067824 */ /* 0x000fe200078e0a06 */
[----:B-1----:R-:W-:Y:S01]  /*05b0*/  I2FP.F32.U32 R2, R8 ;  /* 0x0000000800027245 */ /* 0x002fe20000201000 */
[----:B------:R-:W1:Y:S01]  /*05c0*/  @!UP0 S2UR UR7, SR_CgaCtaId ;  /* 0x00000000000789c3 */ /* 0x000e620000008800 */
[----:B------:R-:W-:Y:S01]  /*05d0*/  @!UP0 UMOV UR6, 0x400 ;  /* 0x0000040000068882 */ /* 0x000fe20000000000 */
[----:B------:R-:W-:Y:S01]  /*05e0*/  IMAD R6, R6, 0x4, R11 ;  /* 0x0000000406067824 */ /* 0x000fe200078e020b */
[----:B------:R-:W-:-:S04]  /*05f0*/  VOTEU.ALL UP1, P0 ;  /* 0x00000000003f7886 */ /* 0x000fc80000020000 */
[----:B------:R-:W-:-:S04]  /*0600*/  SHF.R.S32.HI R3, RZ, 0x1f, R6 ;  /* 0x0000001fff037819 */ /* 0x000fc80000011406 */
[----:B------:R-:W-:Y:S01]  /*0610*/  LEA.HI R3, R3, R6, RZ, 0x2 ;  /* 0x0000000603037211 */ /* 0x000fe200078f10ff */
[----:B0-----:R-:W-:-:S03]  /*0620*/  IMAD.MOV R11, RZ, RZ, -R10 ;  /* 0x000000ffff0b7224 */ /* 0x001fc600078e0a0a */
[----:B------:R-:W-:Y:S01]  /*0630*/  LOP3.LUT R3, R3, 0xfffffffc, RZ, 0xc0, !PT ;  /* 0xfffffffc03037812 */ /* 0x000fe200078ec0ff */
[----:B--2---:R-:W-:Y:S02]  /*0640*/  IMAD R10, R12, R11, UR8 ;  /* 0x000000080c0a7e24 */ /* 0x004fe4000f8e020b */
[----:B------:R-:W-:Y:S01]  /*0650*/  FMUL R12, R2, UR4 ;  /* 0x00000004020c7c20 */ /* 0x000fe20008400000 */
[----:B------:R-:W0:Y:S01]  /*0660*/  LDC R11, c[0x0][0x148] ;  /* 0x00005200ff0b7b82 */ /* 0x000e220000000800 */
[----:B------:R-:W-:Y:S01]  /*0670*/  SHF.R.S32.HI R2, RZ, 0x1f, R7 ;  /* 0x0000001fff027819 */ /* 0x000fe20000011407 */
[----:B------:R-:W-:Y:S01]  /*0680*/  IMAD.IADD R3, R6, 0x1, -R3 ;  /* 0x0000000106037824 */ /* 0x000fe200078e0a03 */
[----:B------:R-:W-:Y:S02]  /*0690*/  UMOV UR4, 0x20 ;  /* 0x0000002000047882 */ /* 0x000fe40000000000 */
[----:B------:R-:W2:Y:S01]  /*06a0*/  F2I.U32.TRUNC.NTZ R12, R12 ;  /* 0x0000000c000c7305 */ /* 0x000ea2000020f000 */
[----:B------:R-:W-:Y:S01]  /*06b0*/  LEA.HI R2, R2, R7, RZ, 0x2 ;  /* 0x0000000702027211 */ /* 0x000fe200078f10ff */
[----:B------:R-:W-:-:S04]  /*06c0*/  @!UP0 UIADD3 UR4, -UR4, 0x100000, URZ ;  /* 0x0010000004048890 */ /* 0x000fc8000fffe13f */
[----:B------:R-:W-:Y:S02]  /*06d0*/  @!UP0 USHF.L.U32 UR5, UR4, 0xb, URZ ;  /* 0x0000000b04058899 */ /* 0x000fe4000800063f */
[----:B------:R-:W-:Y:S01]  /*06e0*/  @!UP0 USHF.L.U32 UR4, UR4, 0x1, URZ ;  /* 0x0000000104048899 */ /* 0x000fe2000800063f */
[----:B------:R-:W-:Y:S01]  /*06f0*/  ISETP.NE.AND P4, PT, R3, R10, PT ;  /* 0x0000000a0300720c */ /* 0x000fe20003f85270 */
[----:B------:R-:W-:Y:S01]  /*0700*/  IMAD.SHL.U32 R3, R6, 0x4, RZ ;  /* 0x0000000406037824 */ /* 0x000fe200078e00ff */
[----:B------:R-:W-:Y:S01]  /*0710*/  LOP3.LUT R2, R2, 0xfffffffc, RZ, 0xc0, !PT ;  /* 0xfffffffc02027812 */ /* 0x000fe200078ec0ff */
[----:B-1----:R-:W-:Y:S01]  /*0720*/  @!UP0 ULEA UR6, UR7, UR6, 0x18 ;  /* 0x0000000607068291 */ /* 0x002fe2000f8ec03f */
[----:B------:R-:W-:Y:S02]  /*0730*/  VOTEU.ALL UP0, P0 ;  /* 0x00000000003f7886 */ /* 0x000fe40000000000 */
[----:B------:R-:W-:Y:S01]  /*0740*/  LOP3.LUT R3, R6, 0xc, R3, 0x78, !PT ;  /* 0x0000000c06037812 */ /* 0x000fe200078e7803 */
[----:B------:R-:W-:Y:S01]  /*0750*/  IMAD.IADD R7, R7, 0x1, -R2 ;  /* 0x0000000107077824 */ /* 0x000fe200078e0a02 */
[----:B------:R-:W-:Y:S01]  /*0760*/  LOP3.LUT P0, RZ, R5, 0x7, RZ, 0xc0, !PT ;  /* 0x0000000705ff7812 */ /* 0x000fe2000780c0ff */
[----:B------:R-:W-:-:S02]  /*0770*/  IMAD.MOV.U32 R6, RZ, RZ, 0x1 ;  /* 0x00000001ff067424 */ /* 0x000fc400078e00ff */
[----:B--2---:R-:W-:Y:S02]  /*0780*/  IMAD.MOV R20, RZ, RZ, -R12 ;  /* 0x000000ffff147224 */ /* 0x004fe400078e0a0c */
[----:B------:R-:W-:Y:S02]  /*0790*/  @P4 SHF.R.S32.HI R2, RZ, 0x1f, R3 ;  /* 0x0000001fff024819 */ /* 0x000fe40000011403 */
[----:B------:R-:W-:Y:S01]  /*07a0*/  ISETP.NE.AND P1, PT, R7, 0x3, PT ;  /* 0x000000030700780c */ /* 0x000fe20003f25270 */
[----:B0-----:R-:W-:Y:S01]  /*07b0*/  IMAD R13, R11, R20, R8 ;  /* 0x000000140b0d7224 */ /* 0x001fe200078e0208 */
[----:B------:R-:W-:Y:S01]  /*07c0*/  @P4 LEA.HI R2, R2, R3, RZ, 0x2 ;  /* 0x0000000302024211 */ /* 0x000fe200078f10ff */
[----:B------:R-:W0:Y:S02]  /*07d0*/  FENCE.VIEW.ASYNC.S ;  /* 0x00000000000073c6 */ /* 0x000e240000000000 */
[----:B0-----:R0:W1:Y:S01]  /*07e0*/  @!UP0 SYNCS.EXCH.64 URZ, [UR6+0xa0], UR4 ;  /* 0x0000a004063f85b2 */ /* 0x0010620008000100 */
[----:B------:R-:W-:-:S02]  /*07f0*/  ISETP.EQ.OR P1, PT, R7, RZ, !P1 ;  /* 0x000000ff0700720c */ /* 0x000fc40004f22670 */
[----:B------:R-:W-:Y:S02]  /*0800*/  @P4 SHF.R.S32.HI R2, RZ, 0x2, R2 ;  /* 0x00000002ff024819 */ /* 0x000fe40000011402 */
[----:B------:R-:W-:Y:S02]  /*0810*/  ISETP.LT.U32.AND P0, PT, R3, 0x10, !P0 ;  /* 0x000000100300780c */ /* 0x000fe40004701070 */
[----:B------:R-:W-:Y:S02]  /*0820*/  @P4 ISETP.NE.AND P5, PT, R2, R13, PT ;  /* 0x0000000d0200420c */ /* 0x000fe40003fa5270 */
[----:B------:R-:W-:Y:S02]  /*0830*/  ISETP.EQ.AND P1, PT, R4, RZ, P1 ;  /* 0x000000ff0400720c */ /* 0x000fe40000f22270 */
[----:B------:R-:W-:Y:S02]  /*0840*/  SEL R5, RZ, 0x1, !P0 ;  /* 0x00000001ff057807 */ /* 0x000fe40004000000 */
[----:B------:R-:W-:-:S02]  /*0850*/  @P4 SEL R6, RZ, 0x1, P5 ;  /* 0x00000001ff064807 */ /* 0x000fc40002800000 */
[----:B------:R-:W-:Y:S01]  /*0860*/  SEL R2, RZ, 0x1, !P1 ;  /* 0x00000001ff027807 */ /* 0x000fe20004800000 */
[----:B------:R0:W2:Y:S01]  /*0870*/  @!UP1 SYNCS.EXCH.64 URZ, [UR6+0xa8], UR4 ;  /* 0x0000a804063f95b2 */ /* 0x0000a20008000100 */
[----:B------:R-:W-:Y:S01]  /*0880*/  LOP3.LUT R6, R6, R5, RZ, 0xc0, !PT ;  /* 0x0000000506067212 */ /* 0x000fe200078ec0ff */
[----:B------:R-:W-:Y:S01]  /*0890*/  NOP ;  /* 0x0000000000007918 */ /* 0x000fe20000000000 */
[----:B------:R-:W-:Y:S01]  /*08a0*/  SEL R2, R2, 0x2, P6 ;  /* 0x0000000202027807 */ /* 0x000fe20003000000 */
[----:B------:R-:W-:Y:S06]  /*08b0*/  @!P2 BRA `(.L_x_4) ;  /* 0x000000000008a947 */ /* 0x000fec0003800000 */
[----:B-12-4-:R-:W-:Y:S01]  /*08c0*/  UCGABAR_ARV ;  /* 0x00000000000079c7 */ /* 0x016fe20008000000 */
[----:B------:R-:W-:Y:S05]  /*08d0*/  BRA `(.L_x_5) ;  /* 0x0000000000047947 */ /* 0x000fea0003800000 */
.L_x_4:
[----:B-12-4-:R-:W-:Y:S01]  /*08e0*/  NOP ;  /* 0x0000000000007918 */ /* 0x016fe20000000000 */
.L_x_5:
[----:B------:R-:W1:Y:S01]  /*08f0*/  LDC R4, c[0x0][0x65c] ;  /* 0x00019700ff047b82 */ /* 0x000e620000000800 */
[----:B------:R-:W-:Y:S01]  /*0900*/  IMAD.MOV.U32 R5, RZ, RZ, RZ ;  /* 0x000000ffff057224 */ /* 0x000fe200078e00ff */
[----:B-1----:R-:W-:Y:S01]  /*0910*/  ISETP.NE.AND P4, PT, R4, 0x1, PT ;  /* 0x000000010400780c */ /* 0x002fe20003f85270 */
[----:B------:R-:W-:-:S12]  /*0920*/  IMAD.U32 R4, RZ, RZ, UR8 ;  /* 0x00000008ff047e24 */ /* 0x000fd8000f8e00ff */
[----:B------:R-:W1:Y:S01]  /*0930*/  @P4 LDC R15, c[0x0][0x10] ;  /* 0x00000400ff0f4b82 */ /* 0x000e620000000800 */
[----:B------:R-:W-:Y:S02]  /*0940*/  @P4 IMAD.MOV.U32 R9, RZ, RZ, RZ ;  /* 0x000000ffff094224 */ /* 0x000fe400078e00ff */
[----:B------:R-:W-:-:S05]  /*0950*/  @P4 IMAD.MOV.U32 R17, RZ, RZ, RZ ;  /* 0x000000ffff114224 */ /* 0x000fca00078e00ff */
[----:B------:R-:W2:Y:S01]  /*0960*/  @!P4 LDC R13, c[0x0][0xc] ;  /* 0x00000300ff0dcb82 */ /* 0x000ea20000000800 */
[----:B-1----:R-:W-:-:S04]  /*0970*/  @P4 IMAD.WIDE.U32 R14, R15, UR8, R8 ;  /* 0x000000080f0e4c25 */ /* 0x002fc8000f8e0008 */
[----:B--2---:R-:W-:-:S04]  /*0980*/  @!P4 IMAD.WIDE.U32 R12, R8, R13, R4 ;  /* 0x0000000d080cc225 */ /* 0x004fc800078e0004 */
[----:B------:R-:W-:Y:S02]  /*0990*/  @P4 IMAD.MOV.U32 R4, RZ, RZ, R14 ;  /* 0x000000ffff044224 */ /* 0x000fe400078e000e */
[----:B------:R-:W-:Y:S02]  /*09a0*/  @P4 IMAD.IADD R5, R15, 0x1, R17 ;  /* 0x000000010f054824 */ /* 0x000fe400078e0211 */
[----:B------:R-:W-:Y:S02]  /*09b0*/  @!P4 IMAD.MOV.U32 R4, RZ, RZ, R12 ;  /* 0x000000ffff04c224 */ /* 0x000fe400078e000c */
[----:B------:R-:W-:Y:S01]  /*09c0*/  @!P4 IMAD.MOV.U32 R5, RZ, RZ, R13 ;  /* 0x000000ffff05c224 */ /* 0x000fe200078e000d */
[----:B------:R-:W-:Y:S06]  /*09d0*/  @!P2 BRA `(.L_x_6) ;  /* 0x00000000000ca947 */ /* 0x000fec0003800000 */
[----:B------:R-:W-:Y:S01]  /*09e0*/  UCGABAR_WAIT ;  /* 0x0000000000007dc7 */ /* 0x000fe20008000000 */
[----:B------:R-:W-:Y:S01]  /*09f0*/  CCTL.IVALL ;  /* 0x00000000ff00798f */ /* 0x000fe20002000000 */
[----:B------:R-:W-:Y:S05]  /*0a00*/  BRA `(.L_x_7) ;  /* 0x0000000000047947 */ /* 0x000fea0003800000 */
.L_x_6:
[----:B------:R-:W-:Y:S06]  /*0a10*/  BAR.SYNC.DEFER_BLOCKING 0x0 ;  /* 0x0000000000007b1d */ /* 0x000fec0000010000 */
.L_x_7:
[----:B------:R-:W-:Y:S05]  /*0a20*/  @!P3 BRA `(.L_x_8) ;  /* 0x0000004c0054b947 */ /* 0x000fea0003800000 */
[----:B------:R-:W-:-:S13]  /*0a30*/  ISETP.GT.U32.AND P0, PT, R16, 0x1, PT ;  /* 0x000000011000780c */ /* 0x000fda0003f04070 */
[----:B0-----:R-:W-:Y:S05]  /*0a40*/  @P0 EXIT ;  /* 0x000000000000094d */ /* 0x001fea0003800000 */
[----:B------:R-:W-:Y:S01]  /*0a50*/  ULDC.64 UR4, c[0x0][0x650] ;  /* 0x0001940000047ab9 */ /* 0x000fe20000000a00 */
[----:B------:R-:W-:Y:S01]  /*0a60*/  PRMT R14, RZ, 0x7610, R14 ;  /* 0x00007610ff0e7816 */ /* 0x000fe2000000000e */
[----:B------:R-:W-:Y:S01]  /*0a70*/  IMAD.MOV.U32 R71, RZ, RZ, -0x1 ;  /* 0xffffffffff477424 */ /* 0x000fe200078e00ff */
[----:B------:R-:W-:Y:S01]  /*0a80*/  ISETP.GE.U32.AND P0, PT, R4, UR4, PT ;  /* 0x0000000404007c0c */ /* 0x000fe2000bf06070 */
[----:B------:R-:W-:Y:S02]  /*0a90*/  IMAD.MOV.U32 R15, RZ, RZ, -0x1 ;  /* 0xffffffffff0f7424 */ /* 0x000fe400078e00ff */
[----:B------:R-:W-:Y:S01]  /*0aa0*/  IMAD.MOV.U32 R73, RZ, RZ, -0x1 ;  /* 0xffffffffff497424 */ /* 0x000fe200078e00ff */
[----:B------:R-:W-:-:S13]  /*0ab0*/  ISETP.GE.U32.AND.EX P0, PT, R5, UR5, PT, P0 ;  /* 0x0000000505007c0c */ /* 0x000fda000bf06100 */
[----:B------:R-:W-:Y:S05]  /*0ac0*/  @P0 BRA `(.L_x_9) ;  /* 0x0000000400240947 */ /* 0x000fea0003800000 */
[----:B------:R-:W0:Y:S01]  /*0ad0*/  LDC.64 R22, c[0x0][0x628] ;  /* 0x00018a00ff167b82 */ /* 0x000e220000000a00 */
[----:B------:R-:W-:Y:S02]  /*0ae0*/  IMAD.MOV.U32 R12, RZ, RZ, R4 ;  /* 0x000000ffff0c7224 */ /* 0x000fe400078e0004 */
[----:B------:R-:W-:-:S05]  /*0af0*/  IMAD.MOV.U32 R13, RZ, RZ, R5 ;  /* 0x000000ffff0d7224 */ /* 0x000fca00078e0005 */
[----:B------:R-:W1:Y:S08]  /*0b00*/  LDC R18, c[0x0][0x630] ;  /* 0x00018c00ff127b82 */ /* 0x000e700000000800 */
[----:B------:R-:W2:Y:S01]  /*0b10*/  LDC.64 R24, c[0x0][0x620] ;  /* 0x00018800ff187b82 */ /* 0x000ea20000000a00 */
[----:B0-----:R-:W-:-:S04]  /*0b20*/  ISETP.NE.U32.AND P0, PT, R22, RZ, PT ;  /* 0x000000ff1600720c */ /* 0x001fc80003f05070 */
[----:B------:R-:W-:-:S13]  /*0b30*/  ISETP.NE.AND.EX P0, PT, R23, RZ, PT, P0 ;  /* 0x000000ff1700720c */ /* 0x000fda0003f05300 */
[----:B-12---:R-:W-:Y:S05]  /*0b40*/  @!P0 BRA `(.L_x_10) ;  /* 0x0000000000288947 */ /* 0x006fea0003800000 */
[----:B------:R-:W0:Y:S02]  /*0b50*/  LDC R7, c[0x0][0x634] ;  /* 0x00018d00ff077b82 */ /* 0x000e240000000800 */
[----:B0-----:R-:W-:-:S05]  /*0b60*/  IADD3 R7, P0, R4, R7, RZ ;  /* 0x0000000704077210 */ /* 0x001fca0007f1e0ff */
[----:B------:R-:W-:-:S04]  /*0b70*/  IMAD.X R19, RZ, RZ, R5, P0 ;  /* 0x000000ffff137224 */ /* 0x000fc800000e0605 */
[----:B------:R-:W-:-:S04]  /*0b80*/  IMAD.WIDE.U32 R12, R19, R22, RZ ;  /* 0x00000016130c7225 */ /* 0x000fc800078e00ff */
[----:B------:R-:W-:-:S04]  /*0b90*/  IMAD.WIDE.U32 R14, P0, R7, R23, R12 ;  /* 0x00000017070e7225 */ /* 0x000fc8000780000c */
[----:B------:R-:W-:-:S04]  /*0ba0*/  IMAD.WIDE.U32 R12, R7, R22, RZ ;  /* 0x00000016070c7225 */ /* 0x000fc800078e00ff */
[----:B------:R-:W-:Y:S01]  /*0bb0*/  IMAD.X R17, RZ, RZ, RZ, P0 ;  /* 0x000000ffff117224 */ /* 0x000fe200000e06ff */
[----:B------:R-:W-:Y:S01]  /*0bc0*/  IADD3 RZ, P0, R13, R14, RZ ;  /* 0x0000000e0dff7210 */ /* 0x000fe20007f1e0ff */
[----:B------:R-:W-:-:S04]  /*0bd0*/  IMAD.MOV.U32 R16, RZ, RZ, R15 ;  /* 0x000000ffff107224 */ /* 0x000fc800078e000f */
[----:B------:R-:W-:-:S08]  /*0be0*/  IMAD.WIDE.U32.X R12, R19, R23, R16, P0 ;  /* 0x00000017130c7225 */ /* 0x000fd000000e0410 */
.L_x_10:
[----:B------:R-:W0:Y:S01]  /*0bf0*/  LDC.64 R28, c[0x0][0x640] ;  /* 0x00019000ff1c7b82 */ /* 0x000e220000000a00 */
[--C-:B------:R-:W-:Y:S01]  /*0c00*/  SHF.R.U64 R73, R12, R18, R13.reuse ;  /* 0x000000120c497219 */ /* 0x100fe2000000120d */
[----:B------:R-:W-:Y:S01]  /*0c10*/  IMAD R27, R11, R20, R8 ;  /* 0x000000140b1b7224 */ /* 0x000fe200078e0208 */
[----:B------:R-:W-:Y:S01]  /*0c20*/  SHF.R.U32.HI R7, RZ, R18, R13 ;  /* 0x00000012ff077219 */ /* 0x000fe2000001160d */
[----:B------:R-:W-:Y:S01]  /*0c30*/  IMAD.MOV.U32 R23, RZ, RZ, 0x1 ;  /* 0x00000001ff177424 */ /* 0x000fe200078e00ff */
[----:B------:R-:W-:-:S03]  /*0c40*/  IADD3 R9, P0, RZ, -R73, RZ ;  /* 0x80000049ff097210 */ /* 0x000fc60007f1e0ff */
[----:B------:R-:W1:Y:S02]  /*0c50*/  LDC R22, c[0x0][0x618] ;  /* 0x00018600ff167b82 */ /* 0x000e640000000800 */
[----:B------:R-:W-:Y:S02]  /*0c60*/  IMAD.X R7, RZ, RZ, ~R7, P0 ;  /* 0x000000ffff077224 */ /* 0x000fe400000e0e07 */
[----:B------:R-:W-:-:S04]  /*0c70*/  IMAD.WIDE.U32 R12, R9, R24, R4 ;  /* 0x00000018090c7225 */ /* 0x000fc800078e0004 */
[----:B------:R-:W2:Y:S01]  /*0c80*/  LDC R18, c[0x0][0x608] ;  /* 0x00018200ff127b82 */ /* 0x000ea20000000800 */
[----:B------:R-:W-:Y:S02]  /*0c90*/  IMAD R14, R7, R24, RZ ;  /* 0x00000018070e7224 */ /* 0x000fe400078e02ff */
[----:B------:R-:W-:Y:S02]  /*0ca0*/  IMAD.MOV.U32 R7, RZ, RZ, -0x1 ;  /* 0xffffffffff077424 */ /* 0x000fe400078e00ff */
[----:B------:R-:W-:-:S03]  /*0cb0*/  IMAD R9, R9, R25, R14 ;  /* 0x0000001909097224 */ /* 0x000fc600078e020e */
[----:B------:R-:W3:Y:S01]  /*0cc0*/  LDC R26, c[0x0][0x658] ;  /* 0x00019600ff1a7b82 */ /* 0x000ee20000000800 */
[----:B------:R-:W-:Y:S01]  /*0cd0*/  IMAD.IADD R9, R13, 0x1, R9 ;  /* 0x000000010d097824 */ /* 0x000fe200078e0209 */
[----:B0-----:R-:W-:-:S04]  /*0ce0*/  ISETP.NE.U32.AND P0, PT, R28, RZ, PT ;  /* 0x000000ff1c00720c */ /* 0x001fc80003f05070 */
[----:B------:R-:W-:Y:S02]  /*0cf0*/  ISETP.NE.AND.EX P0, PT, R29, RZ, PT, P0 ;  /* 0x000000ff1d00720c */ /* 0x000fe40003f05300 */
[----:B------:R-:W0:Y:S01]  /*0d00*/  LDC R24, c[0x0][0x600] ;  /* 0x00018000ff187b82 */ /* 0x000e220000000800 */
[-CC-:B-1----:R-:W-:Y:S02]  /*0d10*/  SHF.R.U64 R16, R12, R22.reuse, R9.reuse ;  /* 0x000000160c107219 */ /* 0x182fe40000001209 */
[----:B------:R-:W-:-:S05]  /*0d20*/  SHF.R.U32.HI R9, RZ, R22, R9 ;  /* 0x00000016ff097219 */ /* 0x000fca0000011609 */
[----:B------:R-:W1:Y:S01]  /*0d30*/  LDC R19, c[0x0][0x648] ;  /* 0x00019200ff137b82 */ /* 0x000e620000000800 */
[-CC-:B--2---:R-:W-:Y:S02]  /*0d40*/  SHF.R.U64 R22, R16, R18.reuse, R9.reuse ;  /* 0x0000001210167219 */ /* 0x184fe40000001209 */
[----:B------:R-:W-:-:S05]  /*0d50*/  SHF.R.U32.HI R9, RZ, R18, R9 ;  /* 0x00000012ff097219 */ /* 0x000fca0000011609 */
[----:B------:R-:W2:Y:S01]  /*0d60*/  LDC R21, c[0x0][0x638] ;  /* 0x00018e00ff157b82 */ /* 0x000ea20000000800 */
[-CC-:B---3--:R-:W-:Y:S02]  /*0d70*/  SHF.R.U64 R18, R22, R26.reuse, R9.reuse ;  /* 0x0000001a16127219 */ /* 0x188fe40000001209 */
[-C--:B------:R-:W-:Y:S02]  /*0d80*/  SHF.L.U32 R7, R7, R26.reuse, RZ ;  /* 0x0000001a07077219 */ /* 0x080fe400000006ff */
[----:B------:R-:W-:Y:S01]  /*0d90*/  SHF.R.U32.HI R9, RZ, R26, R9 ;  /* 0x0000001aff097219 */ /* 0x000fe20000011609 */
[----:B------:R-:W-:Y:S01]  /*0da0*/  IMAD.MOV.U32 R8, RZ, RZ, R18 ;  /* 0x000000ffff087224 */ /* 0x000fe200078e0012 */
[----:B------:R-:W-:Y:S01]  /*0db0*/  LOP3.LUT R11, RZ, R7, RZ, 0x33, !PT ;  /* 0x00000007ff0b7212 */ /* 0x000fe200078e33ff */
[----:B------:R-:W3:Y:S01]  /*0dc0*/  LDC R25, c[0x0][0x610] ;  /* 0x00018400ff197b82 */ /* 0x000ee20000000800 */
[----:B------:R-:W-:Y:S05]  /*0dd0*/  @!P0 BRA `(.L_x_11) ;  /* 0x0000000000288947 */ /* 0x000fea0003800000 */
[----:B------:R-:W4:Y:S02]  /*0de0*/  LDC R7, c[0x0][0x64c] ;  /* 0x00019300ff077b82 */ /* 0x000f240000000800 */
[----:B----4-:R-:W-:-:S05]  /*0df0*/  IADD3 R7, P0, R18, R7, RZ ;  /* 0x0000000712077210 */ /* 0x010fca0007f1e0ff */
        /* <DEDUP_REMOVED lines=8> */
.L_x_11:
[----:B-1----:R-:W-:Y:S01]  /*0e80*/  SHF.R.U64 R9, R8, R19, R9 ;  /* 0x0000001308097219 */ /* 0x002fe20000001209 */
[----:B------:R-:W-:Y:S01]  /*0e90*/  IMAD.MOV.U32 R14, RZ, RZ, 0x1 ;  /* 0x00000001ff0e7424 */ /* 0x000fe200078e00ff */
[----:B------:R-:W-:Y:S01]  /*0ea0*/  LOP3.LUT R8, R22, R11, RZ, 0xc0, !PT ;  /* 0x0000000b16087212 */ /* 0x000fe200078ec0ff */
[----:B0-----:R-:W-:Y:S01]  /*0eb0*/  VIADD R11, R24, 0xffffffff ;  /* 0xffffffff180b7836 */ /* 0x001fe20000000000 */
[----:B------:R-:W-:Y:S01]  /*0ec0*/  SHF.L.U32 R7, R23, R26, RZ ;  /* 0x0000001a17077219 */ /* 0x000fe200000006ff */
[----:B------:R-:W-:Y:S01]  /*0ed0*/  IMAD.MOV R12, RZ, RZ, -R9 ;  /* 0x000000ffff0c7224 */ /* 0x000fe200078e0a09 */
[----:B------:R-:W-:Y:S02]  /*0ee0*/  SEL R10, R10, R27, !P4 ;  /* 0x0000001b0a0a7207 */ /* 0x000fe40006000000 */
[----:B------:R-:W-:Y:S01]  /*0ef0*/  LOP3.LUT R11, R16, R11, RZ, 0xc0, !PT ;  /* 0x0000000b100b7212 */ /* 0x000fe200078ec0ff */
[----:B------:R-:W-:Y:S02]  /*0f00*/  IMAD R9, R7, R9, R8 ;  /* 0x0000000907097224 */ /* 0x000fe400078e0208 */
[----:B--2---:R-:W-:-:S02]  /*0f10*/  IMAD R7, R12, R21, R18 ;  /* 0x000000150c077224 */ /* 0x004fc400078e0212 */
[----:B---3--:R-:W-:Y:S02]  /*0f20*/  IMAD R10, R9, R25, R10 ;  /* 0x00000019090a7224 */ /* 0x008fe400078e020a */
[----:B------:R-:W-:-:S05]  /*0f30*/  IMAD R7, R7, R24, R11 ;  /* 0x0000001807077224 */ /* 0x000fca00078e020b */
[----:B------:R-:W-:Y:S02]  /*0f40*/  SEL R15, R7, R10, !P4 ;  /* 0x0000000a070f7207 */ /* 0x000fe40006000000 */
[----:B------:R-:W-:-:S07]  /*0f50*/  SEL R71, R10, R7, !P4 ;  /* 0x000000070a477207 */ /* 0x000fce0006000000 */
.L_x_9:
[----:B------:R-:W-:-:S08]  /*0f60*/  NOP ;  /* 0x0000000000007918 */ /* 0x000fd00000000000 */
[----:B------:R-:W0:Y:S02]  /*0f70*/  USETMAXREG.TRY_ALLOC.CTAPOOL UP0, 0xe8 ;  /* 0x000000e8000079c8 */ /* 0x000e240008000600 */
[----:B0-----:R-:W-:-:S13]  /*0f80*/  PLOP3.LUT P0, PT, PT, PT, UP0, 0x80, 0x0 ;  /* 0x000000000000781c */ /* 0x001fda0003f0f008 */
[----:B------:R-:W-:Y:S05]  /*0f90*/  @!P0 BRA `(.L_x_9) ;  /* 0xfffffffc00f08947 */ /* 0x000fea000383ffff */
[----:B------:R-:W-:Y:S01]  /*0fa0*/  ULDC.64 UR4, c[0x0][0x598] ;  /* 0x0001660000047ab9 */ /* 0x000fe20000000a00 */
[----:B------:R-:W-:Y:S01]  /*0fb0*/  ULDC.64 UR16, c[0x0][0x208] ;  /* 0x0000820000107ab9 */ /* 0x000fe20000000a00 */
[----:B------:R-:W-:-:S04]  /*0fc0*/  ISETP.NE.U32.AND P0, PT, RZ, UR4, PT ;  /* 0x00000004ff007c0c */ /* 0x000fc8000bf05070 */
[----:B------:R-:W-:-:S13]  /*0fd0*/  ISETP.NE.AND.EX P0, PT, RZ, UR5, PT, P0 ;  /* 0x00000005ff007c0c */ /* 0x000fda000bf05300 */
[----:B------:R-:W-:Y:S05]  /*0fe0*/  @!P0 BRA `(.L_x_12) ;  /* 0x00000000001c8947 */ /* 0x000fea0003800000 */
[----:B------:R-:W0:Y:S02]  /*0ff0*/  LDC.64 R8, c[0x0][0x598] ;  /* 0x00016600ff087b82 */ /* 0x000e240000000a00 */
[----:B0-----:R-:W2:Y:S02]  /*1000*/  LDG.E.64 R8, desc[UR16][R8.64] ;  /* 0x0000001008087981 */ /* 0x001ea4000c1e1b00 */
[----:B--2---:R-:W-:-:S04]  /*1010*/  ISETP.NE.U32.AND P0, PT, R8, RZ, PT ;  /* 0x000000ff0800720c */ /* 0x004fc80003f05070 */
[----:B------:R-:W-:-:S13]  /*1020*/  ISETP.NE.AND.EX P0, PT, R9, RZ, PT, P0 ;  /* 0x000000ff0900720c */ /* 0x000fda0003f05300 */
[----:B------:R-:W-:Y:S05]  /*1030*/  @!P0 BRA `(.L_x_12) ;  /* 0x0000000000088947 */ /* 0x000fea0003800000 */
[----:B------:R0:W5:Y:S01]  /*1040*/  LD.E R7, desc[UR16][R8.64] ;  /* 0x0000001008077980 */ /* 0x000162000c101900 */
[----:B------:R-:W-:Y:S05]  /*1050*/  BRA `(.L_x_13) ;  /* 0x0000000000207947 */ /* 0x000fea0003800000 */
.L_x_12:
[----:B------:R-:W-:Y:S02]  /*1060*/  ULDC.64 UR4, c[0x0][0x588] ;  /* 0x0001620000047ab9 */ /* 0x000fe40000000a00 */
[----:B------:R-:W-:-:S04]  /*1070*/  ISETP.NE.U32.AND P0, PT, RZ, UR4, PT ;  /* 0x00000004ff007c0c */ /* 0x000fc8000bf05070 */
[----:B------:R-:W-:-:S13]  /*1080*/  ISETP.NE.AND.EX P0, PT, RZ, UR5, PT, P0 ;  /* 0x00000005ff007c0c */ /* 0x000fda000bf05300 */
[----:B------:R-:W-:Y:S05]  /*1090*/  @!P0 BRA `(.L_x_14) ;  /* 0x00000000000c8947 */ /* 0x000fea0003800000 */
[----:B------:R-:W0:Y:S02]  /*10a0*/  LDC.64 R8, c[0x0][0x588] ;  /* 0x00016200ff087b82 */ /* 0x000e240000000a00 */
[----:B0-----:R1:W5:Y:S01]  /*10b0*/  LDG.E R7, desc[UR16][R8.64] ;  /* 0x0000001008077981 */ /* 0x001362000c1e1900 */
[----:B------:R-:W-:Y:S05]  /*10c0*/  BRA `(.L_x_13) ;  /* 0x0000000000047947 */ /* 0x000fea0003800000 */
.L_x_14:
[----:B------:R-:W2:Y:S02]  /*10d0*/  LDC R7, c[0x0][0x580] ;  /* 0x00016000ff077b82 */ /* 0x000ea40000000800 */
.L_x_13:
[----:B------:R-:W-:Y:S02]  /*10e0*/  ULDC.64 UR4, c[0x0][0x5a0] ;  /* 0x0001680000047ab9 */ /* 0x000fe40000000a00 */
[----:B------:R-:W-:-:S04]  /*10f0*/  ISETP.NE.U32.AND P0, PT, RZ, UR4, PT ;  /* 0x00000004ff007c0c */ /* 0x000fc8000bf05070 */
[----:B------:R-:W-:-:S13]  /*1100*/  ISETP.NE.AND.EX P0, PT, RZ, UR5, PT, P0 ;  /* 0x00000005ff007c0c */ /* 0x000fda000bf05300 */
[----:B------:R-:W-:Y:S05]  /*1110*/  @!P0 BRA `(.L_x_15) ;  /* 0x00000000001c8947 */ /* 0x000fea0003800000 */
[----:B01----:R-:W0:Y:S02]  /*1120*/  LDC.64 R8, c[0x0][0x5a0] ;  /* 0x00016800ff087b82 */ /* 0x003e240000000a00 */
[----:B0-----:R-:W3:Y:S02]  /*1130*/  LDG.E.64 R8, desc[UR16][R8.64] ;  /* 0x0000001008087981 */ /* 0x001ee4000c1e1b00 */
[----:B---3--:R-:W-:-:S04]  /*1140*/  ISETP.NE.U32.AND P0, PT, R8, RZ, PT ;  /* 0x000000ff0800720c */ /* 0x008fc80003f05070 */
[----:B------:R-:W-:-:S13]  /*1150*/  ISETP.NE.AND.EX P0, PT, R9, RZ, PT, P0 ;  /* 0x000000ff0900720c */ /* 0x000fda0003f05300 */
[----:B------:R-:W-:Y:S05]  /*1160*/  @!P0 BRA `(.L_x_15) ;  /* 0x0000000000088947 */ /* 0x000fea0003800000 */
[----:B------:R0:W5:Y:S01]  /*1170*/  LD.E R12, desc[UR16][R8.64] ;  /* 0x00000010080c7980 */ /* 0x000162000c101900 */
[----:B------:R-:W-:Y:S05]  /*1180*/  BRA `(.L_x_16) ;  /* 0x0000000000207947 */ /* 0x000fea0003800000 */
.L_x_15:
[----:B------:R-:W-:Y:S02]  /*1190*/  ULDC.64 UR4, c[0x0][0x590] ;  /* 0x0001640000047ab9 */ /* 0x000fe40000000a00 */
[----:B------:R-:W-:-:S04]  /*11a0*/  ISETP.NE.U32.AND P0, PT, RZ, UR4, PT ;  /* 0x00000004ff007c0c */ /* 0x000fc8000bf05070 */
[----:B------:R-:W-:-:S13]  /*11b0*/  ISETP.NE.AND.EX P0, PT, RZ, UR5, PT, P0 ;  /* 0x00000005ff007c0c */ /* 0x000fda000bf05300 */
[----:B------:R-:W-:Y:S05]  /*11c0*/  @!P0 BRA `(.L_x_17) ;  /* 0x00000000000c8947 */ /* 0x000fea0003800000 */
[----:B------:R-:W3:Y:S02]  /*11d0*/  LDC.64 R12, c[0x0][0x590] ;  /* 0x00016400ff0c7b82 */ /* 0x000ee40000000a00 */
[----:B---3--:R3:W5:Y:S01]  /*11e0*/  LDG.E R12, desc[UR16][R12.64] ;  /* 0x000000100c0c7981 */ /* 0x008762000c1e1900 */
[----:B------:R-:W-:Y:S05]  /*11f0*/  BRA `(.L_x_16) ;  /* 0x0000000000047947 */ /* 0x000fea0003800000 */
.L_x_17:
[----:B------:R-:W4:Y:S02]  /*1200*/  LDC R12, c[0x0][0x584] ;  /* 0x00016100ff0c7b82 */ /* 0x000f240000000800 */
.L_x_16:
[----:B------:R-:W-:-:S13]  /*1210*/  LOP3.LUT P0, RZ, R14, 0xff, RZ, 0xc0, !PT ;  /* 0x000000ff0eff7812 */ /* 0x000fda000780c0ff */
[----:B------:R-:W-:Y:S05]  /*1220*/  @!P0 EXIT ;  /* 0x000000000000894d */ /* 0x000fea0003800000 */
[----:B------:R-:W-:Y:S01]  /*1230*/  ULDC UR4, c[0x0][0x28c] ;  /* 0x0000a30000047ab9 */ /* 0x000fe20000000800 */
[----:B------:R-:W-:Y:S01]  /*1240*/  LOP3.LUT R81, R2, 0x1, RZ, 0xfc, !PT ;  /* 0x0000000102517812 */ /* 0x000fe200078efcff */
[----:B------:R-:W-:-:S04]  /*1250*/  UIADD3 UR4, UR4, 0x7f, URZ ;  /* 0x0000007f04047890 */ /* 0x000fc8000fffe03f */
[----:B------:R-:W-:-:S04]  /*1260*/  USHF.R.S32.HI UR5, URZ, 0x1f, UR4 ;  /* 0x0000001f3f057899 */ /* 0x000fc80008011404 */
[----:B------:R-:W-:-:S03]  /*1270*/  ULEA.HI UR5, UR5, UR4, URZ, 0x7 ;  /* 0x0000000405057291 */ /* 0x000fc6000f8f383f */
[----:B------:R-:W-:Y:S01]  /*1280*/  UMOV UR4, URZ ;  /* 0x0000003f00047c82 */ /* 0x000fe20008000000 */
[----:B------:R-:W-:-:S03]  /*1290*/  USHF.R.S32.HI UR9, URZ, 0x7, UR5 ;  /* 0x000000073f097899 */ /* 0x000fc60008011405 */
[----:B------:R-:W-:-:S09]  /*12a0*/  UMOV UR5, URZ ;  /* 0x0000003f00057c82 */ /* 0x000fd20008000000 */
.L_x_108:
[----:B01----:R-:W-:Y:S01]  /*12b0*/  LOP3.LUT R8, R0, 0x80, RZ, 0xc0, !PT ;  /* 0x0000008000087812 */ /* 0x003fe200078ec0ff */
[----:B------:R-:W0:Y:S01]  /*12c0*/  S2UR UR13, SR_CgaCtaId ;  /* 0x00000000000d79c3 */ /* 0x000e220000008800 */
[----:B------:R-:W-:Y:S01]  /*12d0*/  UMOV UR12, 0x400 ;  /* 0x00000400000c7882 */ /* 0x000fe20000000000 */
[----:B------:R-:W-:Y:S01]  /*12e0*/  UMOV UR6, URZ ;  /* 0x0000003f00067c82 */ /* 0x000fe20008000000 */
[----:B------:R-:W-:Y:S01]  /*12f0*/  SHF.R.U32.HI R8, RZ, 0x7, R8 ;  /* 0x00000007ff087819 */ /* 0x000fe20000011608 */
[----:B------:R-:W-:Y:S01]  /*1300*/  UMOV UR7, URZ ;  /* 0x0000003f00077c82 */ /* 0x000fe20008000000 */
[----:B------:R-:W-:Y:S01]  /*1310*/  UMOV UR18, UR5 ;  /* 0x0000000500127c82 */ /* 0x000fe20008000000 */
[----:B------:R-:W-:Y:S01]  /*1320*/  CS2R R16, SRZ ;  /* 0x0000000000107805 */ /* 0x000fe2000001ff00 */
[----:B---3--:R-:W-:Y:S01]  /*1330*/  IMAD.MOV.U32 R13, RZ, RZ, RZ ;  /* 0x000000ffff0d7224 */ /* 0x008fe200078e00ff */
[----:B------:R-:W1:Y:S01]  /*1340*/  LDC R9, c[0x0][0x28c] ;  /* 0x0000a300ff097b82 */ /* 0x000e620000000800 */
[----:B------:R-:W3:Y:S01]  /*1350*/  SHFL.IDX PT, R8, R8, RZ, 0x1f ;  /* 0x00001fff08087589 */ /* 0x000ee200000e0000 */
[----:B------:R-:W-:-:S02]  /*1360*/  CS2R R18, SRZ ;  /* 0x0000000000127805 */ /* 0x000fc4000001ff00 */
[----:B------:R-:W-:Y:S02]  /*1370*/  CS2R R20, SRZ ;  /* 0x0000000000147805 */ /* 0x000fe4000001ff00 */
[----:B------:R-:W-:Y:S02]  /*1380*/  CS2R R22, SRZ ;  /* 0x0000000000167805 */ /* 0x000fe4000001ff00 */
[----:B------:R-:W-:Y:S02]  /*1390*/  CS2R R56, SRZ ;  /* 0x0000000000387805 */ /* 0x000fe4000001ff00 */
[----:B------:R-:W-:Y:S02]  /*13a0*/  CS2R R58, SRZ ;  /* 0x00000000003a7805 */ /* 0x000fe4000001ff00 */
[----:B------:R-:W-:Y:S02]  /*13b0*/  CS2R R60, SRZ ;  /* 0x00000000003c7805 */ /* 0x000fe4000001ff00 */
[----:B------:R-:W-:-:S02]  /*13c0*/  CS2R R62, SRZ ;  /* 0x00000000003e7805 */ /* 0x000fc4000001ff00 */
[----:B------:R-:W-:Y:S02]  /*13d0*/  CS2R R64, SRZ ;  /* 0x0000000000407805 */ /* 0x000fe4000001ff00 */
[----:B------:R-:W-:Y:S02]  /*13e0*/  CS2R R66, SRZ ;  /* 0x0000000000427805 */ /* 0x000fe4000001ff00 */
[----:B------:R-:W-:Y:S01]  /*13f0*/  CS2R R68, SRZ ;  /* 0x0000000000447805 */ /* 0x000fe2000001ff00 */
[----:B------:R-:W-:Y:S01]  /*1400*/  IMAD.MOV.U32 R70, RZ, RZ, RZ ;  /* 0x000000ffff467224 */ /* 0x000fe200078e00ff */
[----:B------:R-:W-:Y:S01]  /*1410*/  CS2R R74, SRZ ;  /* 0x00000000004a7805 */ /* 0x000fe2000001ff00 */
[----:B------:R-:W-:Y:S01]  /*1420*/  IMAD.MOV.U32 R72, RZ, RZ, RZ ;  /* 0x000000ffff487224 */ /* 0x000fe200078e00ff */
[----:B------:R-:W-:Y:S02]  /*1430*/  CS2R R76, SRZ ;  /* 0x00000000004c7805 */ /* 0x000fe4000001ff00 */
[----:B------:R-:W-:Y:S01]  /*1440*/  CS2R R78, SRZ ;  /* 0x00000000004e7805 */ /* 0x000fe2000001ff00 */
[----:B------:R-:W-:Y:S01]  /*1450*/  IMAD.MOV.U32 R80, RZ, RZ, RZ ;  /* 0x000000ffff507224 */ /* 0x000fe200078e00ff */
[----:B----4-:R-:W-:Y:S01]  /*1460*/  CS2R R24, SRZ ;  /* 0x0000000000187805 */ /* 0x010fe2000001ff00 */
[----:B------:R-:W-:Y:S01]  /*1470*/  IMAD.U32 R14, RZ, RZ, UR4 ;  /* 0x00000004ff0e7e24 */ /* 0x000fe2000f8e00ff */
[----:B------:R-:W-:-:S02]  /*1480*/  CS2R R26, SRZ ;  /* 0x00000000001a7805 */ /* 0x000fc4000001ff00 */
[----:B------:R-:W-:Y:S02]  /*1490*/  CS2R R28, SRZ ;  /* 0x00000000001c7805 */ /* 0x000fe4000001ff00 */
[----:B------:R-:W-:Y:S02]  /*14a0*/  CS2R R30, SRZ ;  /* 0x00000000001e7805 */ /* 0x000fe4000001ff00 */
[----:B------:R-:W-:Y:S02]  /*14b0*/  CS2R R32, SRZ ;  /* 0x0000000000207805 */ /* 0x000fe4000001ff00 */
[----:B-1----:R-:W-:Y:S02]  /*14c0*/  ISETP.GE.AND P0, PT, R9, 0x1, PT ;  /* 0x000000010900780c */ /* 0x002fe40003f06270 */
[----:B------:R-:W-:Y:S02]  /*14d0*/  CS2R R34, SRZ ;  /* 0x0000000000227805 */ /* 0x000fe4000001ff00 */
[----:B---3--:R-:W-:-:S02]  /*14e0*/  R2UR UR8, R8 ;  /* 0x00000000080872ca */ /* 0x008fc400000e0000 */
        /* <DEDUP_REMOVED lines=8> */
[----:B------:R-:W-:Y:S02]  /*1570*/  CS2R R52, SRZ ;  /* 0x0000000000347805 */ /* 0x000fe4000001ff00 */
[----:B------:R-:W-:Y:S01]  /*1580*/  CS2R R54, SRZ ;  /* 0x0000000000367805 */ /* 0x000fe2000001ff00 */
[----:B------:R-:W-:-:S04]  /*1590*/  ULEA.HI UR10, UR8, UR8, URZ, 0x1 ;  /* 0x00000008080a7291 */ /* 0x000fc8000f8f083f */
[----:B------:R-:W-:Y:S02]  /*15a0*/  ULOP3.LUT UR11, UR10, 0x7fffe, URZ, 0xc0, !UPT ;  /* 0x0007fffe0a0b7892 */ /* 0x000fe4000f8ec03f */
[----:B0-----:R-:W-:Y:S02]  /*15b0*/  ULEA UR10, UR13, UR12, 0x18 ;  /* 0x0000000c0d0a7291 */ /* 0x001fe4000f8ec03f */
[----:B------:R-:W-:-:S03]  /*15c0*/  UIADD3 UR11, UR8, -UR11, URZ ;  /* 0x8000000b080b7290 */ /* 0x000fc6000fffe03f */
[----:B------:R-:W-:Y:S01]  /*15d0*/  UMOV UR8, URZ ;  /* 0x0000003f00087c82 */ /* 0x000fe20008000000 */
[----:B------:R-:W-:-:S04]  /*15e0*/  ULEA UR11, UR11, UR10, 0xd ;  /* 0x0000000a0b0b7291 */ /* 0x000fc8000f8e683f */
[----:B------:R-:W-:-:S04]  /*15f0*/  UIADD3 UR11, UR11, 0x180, URZ ;  /* 0x000001800b0b7890 */ /* 0x000fc8000fffe03f */
[----:B------:R-:W-:-:S04]  /*1600*/  USHF.R.U32.HI UR11, URZ, 0x4, UR11 ;  /* 0x000000043f0b7899 */ /* 0x000fc8000801160b */
[----:B------:R-:W-:Y:S01]  /*1610*/  ULOP3.LUT UR11, UR11, 0x3fff, URZ, 0xc0, !UPT ;  /* 0x00003fff0b0b7892 */ /* 0x000fe2000f8ec03f */
[----:B------:R-:W-:Y:S11]  /*1620*/  @!P0 BRA `(.L_x_18) ;  /* 0x0000000400a48947 */ /* 0x000ff60003800000 */
[----:B------:R-:W-:-:S13]  /*1630*/  ISETP.NE.AND P1, PT, R81, 0x3, PT ;  /* 0x000000035100780c */ /* 0x000fda0003f25270 */
[----:B------:R-:W-:Y:S05]  /*1640*/  @!P1 BRA `(.L_x_19) ;  /* 0x0000000000049947 */ /* 0x000fea0003800000 */
[----:B------:R-:W-:Y:S01]  /*1650*/  BPT.TRAP 0x1 ;  /* 0x000000040000795c */ /* 0x000fe20000300000 */
.L_x_19:
[----:B------:R-:W-:Y:S01]  /*1660*/  ULEA UR6, UR5, UR10, 0x3 ;  /* 0x0000000a05067291 */ /* 0x000fe2000f8e183f */
[----:B------:R-:W-:-:S05]  /*1670*/  IMAD.U32 R8, RZ, RZ, UR4 ;  /* 0x00000004ff087e24 */ /* 0x000fca000f8e00ff */
[----:B------:R-:W-:-:S04]  /*1680*/  SHF.L.U32 R8, R8, 0x1f, RZ ;  /* 0x0000001f08087819 */ /* 0x000fc800000006ff */
[----:B------:R0:W1:Y:S01]  /*1690*/  SYNCS.PHASECHK.TRANS64.TRYWAIT P0, [UR6], R8 ;  /* 0x00000008ff0075a7 */ /* 0x0000620008000146 */
[----:B------:R-:W-:Y:S05]  /*16a0*/  @!P1 BRA `(.L_x_20) ;  /* 0x0000000000049947 */ /* 0x000fea0003800000 */
[----:B------:R-:W-:Y:S01]  /*16b0*/  BPT.TRAP 0x1 ;  /* 0x000000040000795c */ /* 0x000fe20000300000 */
.L_x_20:
[----:B-1----:R-:W-:Y:S05]  /*16c0*/  @P0 BRA `(.L_x_21) ;  /* 0x0000000000080947 */ /* 0x002fea0003800000 */
[----:B------:R-:W1:Y:S02]  /*16d0*/  SYNCS.PHASECHK.TRANS64.TRYWAIT P0, [UR6], R8 ;  /* 0x00000008ff0075a7 */ /* 0x000e640008000146 */
[----:B-1----:R-:W-:Y:S05]  /*16e0*/  @!P0 BRA `(.L_x_22) ;  /* 0x0000005800888947 */ /* 0x002fea0003800000 */
.L_x_21:
[----:B------:R-:W-:Y:S01]  /*16f0*/  UIADD3 UR6, UR10, 0x24180, URZ ;  /* 0x000241800a067890 */ /* 0x000fe2000fffe03f */
[----:B------:R-:W-:Y:S01]  /*1700*/  WARPGROUP.ARRIVE ;  /* 0x00000000000079c5 */ /* 0x000fe20000000000 */
[----:B------:R-:W-:Y:S01]  /*1710*/  ULOP3.LUT UR8, UR11, 0x10000, URZ, 0xfc, !UPT ;  /* 0x000100000b087892 */ /* 0x000fe2000f8efc3f */
[----:B------:R-:W-:Y:S01]  /*1720*/  CS2R R16, SRZ ;  /* 0x0000000000107805 */ /* 0x000fe2000001ff00 */
[----:B------:R-:W-:Y:S01]  /*1730*/  USHF.R.U32.HI UR6, URZ, 0x4, UR6 ;  /* 0x000000043f067899 */ /* 0x000fe20008011606 */
[----:B------:R-:W-:Y:S01]  /*1740*/  IMAD.MOV.U32 R13, RZ, RZ, RZ ;  /* 0x000000ffff0d7224 */ /* 0x000fe200078e00ff */
[----:B------:R-:W-:Y:S01]  /*1750*/  UMOV UR13, 0x40000040 ;  /* 0x40000040000d7882 */ /* 0x000fe20000000000 */
[----:B------:R-:W-:Y:S01]  /*1760*/  UMOV UR15, 0x40000040 ;  /* 0x40000040000f7882 */ /* 0x000fe20000000000 */
[----:B------:R-:W-:Y:S01]  /*1770*/  ULOP3.LUT UR6, UR6, 0x3fff, URZ, 0xc0, !UPT ;  /* 0x00003fff06067892 */ /* 0x000fe2000f8ec03f */
[----:B------:R-:W-:Y:S02]  /*1780*/  CS2R R18, SRZ ;  /* 0x0000000000127805 */ /* 0x000fe4000001ff00 */
[----:B------:R-:W-:-:S02]  /*1790*/  CS2R R20, SRZ ;  /* 0x0000000000147805 */ /* 0x000fc4000001ff00 */
[----:B------:R-:W-:Y:S01]  /*17a0*/  CS2R R22, SRZ ;  /* 0x0000000000167805 */ /* 0x000fe2000001ff00 */
[----:B------:R-:W-:Y:S01]  /*17b0*/  ULOP3.LUT UR7, UR6, 0x10000, URZ, 0xfc, !UPT ;  /* 0x0001000006077892 */ /* 0x000fe2000f8efc3f */
[----:B------:R-:W-:Y:S01]  /*17c0*/  CS2R R56, SRZ ;  /* 0x0000000000387805 */ /* 0x000fe2000001ff00 */
[----:B------:R-:W-:Y:S01]  /*17d0*/  ULEA UR6, UR5, UR8, 0xa ;  /* 0x0000000805067291 */ /* 0x000fe2000f8e503f */
[----:B------:R-:W-:Y:S01]  /*17e0*/  CS2R R58, SRZ ;  /* 0x00000000003a7805 */ /* 0x000fe2000001ff00 */
[----:B------:R-:W-:Y:S01]  /*17f0*/  ULEA UR7, UR5, UR7, 0x9 ;  /* 0x0000000705077291 */ /* 0x000fe2000f8e483f */
[----:B------:R-:W-:Y:S02]  /*1800*/  CS2R R60, SRZ ;  /* 0x00000000003c7805 */ /* 0x000fe4000001ff00 */
[----:B------:R-:W-:Y:S02]  /*1810*/  CS2R R62, SRZ ;  /* 0x00000000003e7805 */ /* 0x000fe4000001ff00 */
[----:B------:R-:W-:-:S02]  /*1820*/  CS2R R64, SRZ ;  /* 0x0000000000407805 */ /* 0x000fc4000001ff00 */
[----:B------:R-:W-:Y:S01]  /*1830*/  CS2R R66, SRZ ;  /* 0x0000000000427805 */ /* 0x000fe2000001ff00 */
[----:B------:R-:W-:Y:S01]  /*1840*/  UMOV UR12, UR6 ;  /* 0x00000006000c7c82 */ /* 0x000fe20008000000 */
[----:B------:R-:W-:Y:S01]  /*1850*/  CS2R R68, SRZ ;  /* 0x0000000000447805 */ /* 0x000fe2000001ff00 */
[----:B------:R-:W-:Y:S01]  /*1860*/  UMOV UR14, UR7 ;  /* 0x00000007000e7c82 */ /* 0x000fe20008000000 */
[----:B------:R-:W-:Y:S01]  /*1870*/  IMAD.MOV.U32 R70, RZ, RZ, RZ ;  /* 0x000000ffff467224 */ /* 0x000fe200078e00ff */
[----:B------:R-:W-:Y:S01]  /*1880*/  QGMMA.64x64x32.F32.E4M3.E4M3 R24, gdesc[UR12], RZ, !UPT ;  /* 0x00e000000c1879f3 */ /* 0x000fe2000c7008ff */
[----:B------:R-:W-:Y:S01]  /*1890*/  UIADD3 UR12, UR6, 0x2, URZ ;  /* 0x00000002060c7890 */ /* 0x000fe2000fffe03f */
[----:B------:R-:W-:Y:S01]  /*18a0*/  IMAD.MOV.U32 R72, RZ, RZ, RZ ;  /* 0x000000ffff487224 */ /* 0x000fe200078e00ff */
[----:B------:R-:W-:Y:S01]  /*18b0*/  UIADD3 UR14, UR7, 0x2, URZ ;  /* 0x00000002070e7890 */ /* 0x000fe2000fffe03f */
[----:B------:R-:W-:Y:S01]  /*18c0*/  CS2R R74, SRZ ;  /* 0x00000000004a7805 */ /* 0x000fe2000001ff00 */
[----:B------:R-:W-:Y:S01]  /*18d0*/  UMOV UR13, 0x40000040 ;  /* 0x40000040000d7882 */ /* 0x000fe20000000000 */
[----:B------:R-:W-:Y:S01]  /*18e0*/  UMOV UR15, 0x40000040 ;  /* 0x40000040000f7882 */ /* 0x000fe20000000000 */
[----:B------:R-:W-:-:S02]  /*18f0*/  CS2R R76, SRZ ;  /* 0x00000000004c7805 */ /* 0x000fc4000001ff00 */
[----:B------:R-:W-:Y:S01]  /*1900*/  CS2R R78, SRZ ;  /* 0x00000000004e7805 */ /* 0x000fe2000001ff00 */
[----:B------:R-:W-:Y:S02]  /*1910*/  IMAD.MOV.U32 R80, RZ, RZ, RZ ;  /* 0x000000ffff507224 */ /* 0x000fe400078e00ff */
[----:B------:R-:W-:Y:S01]  /*1920*/  QGMMA.64x64x32.F32.E4M3.E4M3 R24, gdesc[UR12], R24 ;  /* 0x00e000000c1879f3 */ /* 0x000fe20008700818 */
[----:B------:R-:W-:Y:S02]  /*1930*/  UIADD3 UR12, UR6, 0x4, URZ ;  /* 0x00000004060c7890 */ /* 0x000fe4000fffe03f */
[----:B------:R-:W-:Y:S01]  /*1940*/  UIADD3 UR14, UR7, 0x4, URZ ;  /* 0x00000004070e7890 */ /* 0x000fe2000fffe03f */
[----:B------:R-:W-:Y:S01]  /*1950*/  UMOV UR13, 0x40000040 ;  /* 0x40000040000d7882 */ /* 0x000fe20000000000 */
[----:B------:R-:W-:-:S07]  /*1960*/  UMOV UR15, 0x40000040 ;  /* 0x40000040000f7882 */ /* 0x000fce0000000000 */
[----:B------:R-:W-:Y:S01]  /*1970*/  QGMMA.64x64x32.F32.E4M3.E4M3 R24, gdesc[UR12], R24 ;  /* 0x00e000000c1879f3 */ /* 0x000fe20008700818 */
[----:B------:R-:W-:Y:S02]  /*1980*/  UIADD3 UR14, UR7, 0x6, URZ ;  /* 0x00000006070e7890 */ /* 0x000fe4000fffe03f */
[----:B------:R-:W-:Y:S01]  /*1990*/  UIADD3 UR12, UR6, 0x6, URZ ;  /* 0x00000006060c7890 */ /* 0x000fe2000fffe03f */
[----:B------:R-:W-:Y:S01]  /*19a0*/  ULDC UR7, c[0x0][0x50c] ;  /* 0x0001430000077ab9 */ /* 0x000fe20000000800 */
[----:B------:R-:W-:Y:S01]  /*19b0*/  UMOV UR13, 0x40000040 ;  /* 0x40000040000d7882 */ /* 0x000fe20000000000 */
[----:B------:R-:W-:Y:S01]  /*19c0*/  UISETP.NE.AND UP0, UPT, UR7, 0x4, UPT ;  /* 0x000000040700788c */ /* 0x000fe2000bf05270 */
[----:B------:R-:W-:Y:S01]  /*19d0*/  UMOV UR15, 0x40000040 ;  /* 0x40000040000f7882 */ /* 0x000fe20000000000 */
[----:B------:R-:W-:Y:S02]  /*19e0*/  UMOV UR6, 0x4 ;  /* 0x0000000400067882 */ /* 0x000fe40000000000 */
[----:B------:R-:W-:-:S06]  /*19f0*/  USEL UR7, URZ, 0x1, UP0 ;  /* 0x000000013f077887 */ /* 0x000fcc0008000000 */
[----:B------:R-:W-:Y:S01]  /*1a00*/  ISETP.NE.AND P0, PT, RZ, UR7, PT ;  /* 0x00000007ff007c0c */ /* 0x000fe2000bf05270 */
[----:B------:R-:W-:-:S12]  /*1a10*/  QGMMA.64x64x32.F32.E4M3.E4M3 R24, gdesc[UR12], R24, gsb0 ;  /* 0x00e000000c1879f3 */ /* 0x000fd80008000818 */
[----:B------:R-:W-:Y:S05]  /*1a20*/  @!P0 BRA `(.L_x_23) ;  /* 0x0000000000888947 */ /* 0x000fea0003800000 */
[----:B------:R-:W-:Y:S02]  /*1a30*/  WARPGROUP.DEPBAR.LE gsb0, 0x0 ;  /* 0x00008000000079c5 */ /* 0x000fe40000010000 */
[----:B------:R-:W-:-:S01]  /*1a40*/  FADD R79, RZ, R24 ;  /* 0x00000018ff4f7221 */ /* 0x000fc20000000000 */
[----:B------:R-:W-:Y:S01]  /*1a50*/  FADD R80, RZ, R25 ;  /* 0x00000019ff507221 */ /* 0x000fe20000000000 */
        /* <DEDUP_REMOVED lines=30> */
[----:B------:R-:W-:-:S06]  /*1c40*/  UMOV UR6, URZ ;  /* 0x0000003f00067c82 */ /* 0x000fcc0008000000 */
.L_x_23:
[----:B------:R-:W-:-:S04]  /*1c50*/  UIADD3 UR18, UR5, 0x1, URZ ;  /* 0x0000000105127890 */ /* 0x000fc8000fffe03f */
[----:B------:R-:W-:-:S04]  /*1c60*/  UISETP.NE.AND UP0, UPT, UR18, 0x9, UPT ;  /* 0x000000091200788c */ /* 0x000fc8000bf05270 */
[----:B------:R-:W-:Y:S02]  /*1c70*/  USEL UR8, URZ, 0x1, UP0 ;  /* 0x000000013f087887 */ /* 0x000fe40008000000 */
[----:B------:R-:W-:Y:S02]  /*1c80*/  USEL UR18, UR18, URZ, UP0 ;  /* 0x0000003f12127287 */ /* 0x000fe40008000000 */
[----:B------:R-:W-:-:S06]  /*1c90*/  ULOP3.LUT UR8, UR4, UR8, URZ, 0x3c, !UPT ;  /* 0x0000000804087292 */ /* 0x000fcc000f8e3c3f */
[----:B------:R-:W-:Y:S01]  /*1ca0*/  IMAD.U32 R14, RZ, RZ, UR8 ;  /* 0x00000008ff0e7e24 */ /* 0x000fe2000f8e00ff */
[----:B------:R-:W-:-:S06]  /*1cb0*/  UMOV UR8, 0x1 ;  /* 0x0000000100087882 */ /* 0x000fcc0000000000 */
.L_x_18:
[----:B------:R-:W-:-:S04]  /*1cc0*/  UISETP.LT.AND UP0, UPT, UR9, 0x1, UPT ;  /* 0x000000010900788c */ /* 0x000fc8000bf01270 */
[----:B------:R-:W-:-:S04]  /*1cd0*/  USEL UR12, UR9, 0x1, UP0 ;  /* 0x00000001090c7887 */ /* 0x000fc80008000000 */
[----:B------:R-:W-:-:S04]  /*1ce0*/  UIADD3 UR12, UR9, -UR12, URZ ;  /* 0x8000000c090c7290 */ /* 0x000fc8000fffe03f */
[----:B------:R-:W-:-:S06]  /*1cf0*/  UISETP.GE.AND UP0, UPT, UR12, 0x1, UPT ;  /* 0x000000010c00788c */ /* 0x000fcc000bf06270 */
[----:B------:R-:W-:-:S13]  /*1d00*/  PLOP3.LUT P0, PT, PT, PT, UP0, 0x80, 0x0 ;  /* 0x000000000000781c */ /* 0x000fda0003f0f008 */
[----:B------:R-:W-:Y:S05]  /*1d10*/  @!P0 BRA `(.L_x_24) ;  /* 0x0000000400b88947 */ /* 0x000fea0003800000 */
[----:B01----:R-:W-:Y:S01]  /*1d20*/  IMAD.U32 R8, RZ, RZ, UR12 ;  /* 0x0000000cff087e24 */ /* 0x003fe2000f8e00ff */
[----:B------:R-:W-:Y:S01]  /*1d30*/  ULDC UR19, c[0x0][0x50c] ;  /* 0x0001430000137ab9 */ /* 0x000fe20000000800 */
[----:B------:R-:W-:-:S07]  /*1d40*/  IMAD.U32 R9, RZ, RZ, UR5 ;  /* 0x00000005ff097e24 */ /* 0x000fce000f8e00ff */
.L_x_32:
[----:B------:R-:W-:-:S13]  /*1d50*/  ISETP.NE.AND P1, PT, R81, 0x3, PT ;  /* 0x000000035100780c */ /* 0x000fda0003f25270 */
[----:B------:R-:W-:Y:S05]  /*1d60*/  @!P1 BRA `(.L_x_25) ;  /* 0x0000000000049947 */ /* 0x000fea0003800000 */
[----:B------:R-:W-:Y:S01]  /*1d70*/  BPT.TRAP 0x1 ;  /* 0x000000040000795c */ /* 0x000fe20000300000 */
.L_x_25:
[----:B------:R-:W0:Y:S01]  /*1d80*/  S2UR UR12, SR_CgaCtaId ;  /* 0x00000000000c79c3 */ /* 0x000e220000008800 */
[----:B------:R-:W-:Y:S01]  /*1d90*/  UMOV UR10, 0x400 ;  /* 0x00000400000a7882 */ /* 0x000fe20000000000 */
[----:B------:R-:W-:Y:S01]  /*1da0*/  SHF.L.U32 R10, R14, 0x1f, RZ ;  /* 0x0000001f0e0a7819 */ /* 0x000fe200000006ff */
[----:B0-----:R-:W-:-:S04]  /*1db0*/  ULEA UR10, UR12, UR10, 0x18 ;  /* 0x0000000a0c0a7291 */ /* 0x001fc8000f8ec03f */
[----:B------:R-:W-:-:S09]  /*1dc0*/  ULEA UR12, UR18, UR10, 0x3 ;  /* 0x0000000a120c7291 */ /* 0x000fd2000f8e183f */
[----:B------:R0:W1:Y:S01]  /*1dd0*/  SYNCS.PHASECHK.TRANS64.TRYWAIT P0, [UR12], R10 ;  /* 0x0000000aff0075a7 */ /* 0x000062000800014c */
[----:B------:R-:W-:Y:S05]  /*1de0*/  @!P1 BRA `(.L_x_26) ;  /* 0x0000000000049947 */ /* 0x000fea0003800000 */
[----:B------:R-:W-:Y:S01]  /*1df0*/  BPT.TRAP 0x1 ;  /* 0x000000040000795c */ /* 0x000fe20000300000 */
.L_x_26:
[----:B-1----:R-:W-:Y:S05]  /*1e00*/  @P0 BRA `(.L_x_27) ;  /* 0x0000000000080947 */ /* 0x002fea0003800000 */
[----:B------:R-:W1:Y:S02]  /*1e10*/  SYNCS.PHASECHK.TRANS64.TRYWAIT P0, [UR12], R10 ;  /* 0x0000000aff0075a7 */ /* 0x000e64000800014c */
[----:B-1----:R-:W-:Y:S05]  /*1e20*/  @!P0 BRA `(.L_x_28) ;  /* 0x0000005000d08947 */ /* 0x002fea0003800000 */
.L_x_27:
[----:B------:R-:W-:Y:S01]  /*1e30*/  UIADD3 UR12, UR10, 0x24180, URZ ;  /* 0x000241800a0c7890 */ /* 0x000fe2000fffe03f */
[----:B------:R-:W-:Y:S01]  /*1e40*/  WARPGROUP.ARRIVE ;  /* 0x00000000000079c5 */ /* 0x000fe20000000000 */
[----:B------:R-:W-:Y:S02]  /*1e50*/  UISETP.NE.AND UP0, UPT, UR7, URZ, UPT ;  /* 0x0000003f0700728c */ /* 0x000fe4000bf05270 */
[----:B------:R-:W-:Y:S02]  /*1e60*/  USHF.R.U32.HI UR12, URZ, 0x4, UR12 ;  /* 0x000000043f0c7899 */ /* 0x000fe4000801160c */
[----:B------:R-:W-:Y:S02]  /*1e70*/  USEL UR8, UR8, URZ, !UP0 ;  /* 0x0000003f08087287 */ /* 0x000fe4000c000000 */
[----:B------:R-:W-:Y:S02]  /*1e80*/  ULOP3.LUT UR12, UR12, 0x3fff, URZ, 0xc0, !UPT ;  /* 0x00003fff0c0c7892 */ /* 0x000fe4000f8ec03f */
[----:B------:R-:W-:-:S02]  /*1e90*/  UISETP.NE.U32.AND UP0, UPT, UR8, URZ, UPT ;  /* 0x0000003f0800728c */ /* 0x000fc4000bf05070 */
[----:B------:R-:W-:Y:S02]  /*1ea0*/  ULOP3.LUT UR7, UR11, 0x10000, URZ, 0xfc, !UPT ;  /* 0x000100000b077892 */ /* 0x000fe4000f8efc3f */
[----:B------:R-:W-:Y:S02]  /*1eb0*/  ULOP3.LUT UR8, UR12, 0x10000, URZ, 0xfc, !UPT ;  /* 0x000100000c087892 */ /* 0x000fe4000f8efc3f */
[----:B------:R-:W-:Y:S02]  /*1ec0*/  ULEA UR7, UR18, UR7, 0xa ;  /* 0x0000000712077291 */ /* 0x000fe4000f8e503f */
[----:B------:R-:W-:Y:S01]  /*1ed0*/  ULEA UR8, UR18, UR8, 0x9 ;  /* 0x0000000812087291 */ /* 0x000fe2000f8e483f */
[----:B------:R-:W-:Y:S01]  /*1ee0*/  UMOV UR13, 0x40000040 ;  /* 0x40000040000d7882 */ /* 0x000fe20000000000 */
[----:B------:R-:W-:Y:S01]  /*1ef0*/  UMOV UR15, 0x40000040 ;  /* 0x40000040000f7882 */ /* 0x000fe20000000000 */
[----:B------:R-:W-:Y:S02]  /*1f00*/  UIADD3 UR6, UR6, 0x4, URZ ;  /* 0x0000000406067890 */ /* 0x000fe4000fffe03f */
[----:B------:R-:W-:-:S02]  /*1f10*/  UMOV UR12, UR7 ;  /* 0x00000007000c7c82 */ /* 0x000fc40008000000 */
[----:B------:R-:W-:Y:S02]  /*1f20*/  UMOV UR14, UR8 ;  /* 0x00000008000e7c82 */ /* 0x000fe40008000000 */
[----:B------:R-:W-:Y:S01]  /*1f30*/  QGMMA.64x64x32.F32.E4M3.E4M3 R24, gdesc[UR12], R24, UP0 ;  /* 0x00e000000c1879f3 */ /* 0x000fe2000bf00818 */
[----:B------:R-:W-:Y:S02]  /*1f40*/  UIADD3 UR12, UR7, 0x2, URZ ;  /* 0x00000002070c7890 */ /* 0x000fe4000fffe03f */
[----:B------:R-:W-:Y:S01]  /*1f50*/  UIADD3 UR14, UR8, 0x2, URZ ;  /* 0x00000002080e7890 */ /* 0x000fe2000fffe03f */
[----:B------:R-:W-:Y:S01]  /*1f60*/  UMOV UR13, 0x40000040 ;  /* 0x40000040000d7882 */ /* 0x000fe20000000000 */
[----:B------:R-:W-:Y:S01]  /*1f70*/  UMOV UR15, 0x40000040 ;  /* 0x40000040000f7882 */ /* 0x000fe20000000000 */
[----:B------:R-:W-:-:S06]  /*1f80*/  UISETP.NE.AND UP0, UPT, UR6, UR19, UPT ;  /* 0x000000130600728c */ /* 0x000fcc000bf05270 */
        /* <DEDUP_REMOVED lines=8> */
[----:B------:R-:W-:Y:S01]  /*2010*/  UMOV UR13, 0x40000040 ;  /* 0x40000040000d7882 */ /* 0x000fe20000000000 */
[----:B------:R-:W-:Y:S01]  /*2020*/  UMOV UR15, 0x40000040 ;  /* 0x40000040000f7882 */ /* 0x000fe20000000000 */
[----:B------:R-:W-:-:S06]  /*2030*/  USEL UR7, URZ, 0x1, UP0 ;  /* 0x000000013f077887 */ /* 0x000fcc0008000000 */
[----:B------:R-:W-:Y:S01]  /*2040*/  ISETP.NE.AND P0, PT, RZ, UR7, PT ;  /* 0x00000007ff007c0c */ /* 0x000fe2000bf05270 */
[----:B------:R-:W-:Y:S03]  /*2050*/  QGMMA.64x64x32.F32.E4M3.E4M3 R24, gdesc[UR12], R24, gsb0 ;  /* 0x00e000000c1879f3 */ /* 0x000fe60008000818 */
[----:B------:R-:W-:-:S09]  /*2060*/  WARPGROUP.DEPBAR.LE gsb0, 0x1 ;  /* 0x00008000000079c5 */ /* 0x000fd20000010100 */
[----:B------:R-:W-:Y:S05]  /*2070*/  @!P0 BRA `(.L_x_29) ;  /* 0x0000000000888947 */ /* 0x000fea0003800000 */
[----:B------:R-:W-:Y:S02]  /*2080*/  WARPGROUP.DEPBAR.LE gsb0, 0x0 ;  /* 0x00008000000079c5 */ /* 0x000fe40000010000 */
[----:B------:R-:W-:-:S01]  /*2090*/  FADD R79, R24, R79 ;  /* 0x0000004f184f7221 */ /* 0x000fc20000000000 */
[----:B------:R-:W-:Y:S01]  /*20a0*/  FADD R80, R25, R80 ;  /* 0x0000005019507221 */ /* 0x000fe20000000000 */
        /* <DEDUP_REMOVED lines=30> */
[----:B------:R-:W-:-:S06]  /*2290*/  UMOV UR6, URZ ;  /* 0x0000003f00067c82 */ /* 0x000fcc0008000000 */
.L_x_29:
[----:B------:R-:W-:Y:S05]  /*22a0*/  @!P1 BRA `(.L_x_30) ;  /* 0x0000000000049947 */ /* 0x000fea0003800000 */
[----:B------:R-:W-:Y:S01]  /*22b0*/  BPT.TRAP 0x1 ;  /* 0x000000040000795c */ /* 0x000fe20000300000 */
.L_x_30:
[----:B------:R-:W-:-:S13]  /*22c0*/  ISETP.NE.AND P0, PT, R6, RZ, PT ;  /* 0x000000ff0600720c */ /* 0x000fda0003f05270 */
[----:B01----:R-:W-:-:S05]  /*22d0*/  @P0 LEA R10, R9, UR10, 0x3 ;  /* 0x0000000a090a0c11 */ /* 0x003fca000f8e18ff */
[----:B------:R-:W-:-:S05]  /*22e0*/  @P0 VIADD R10, R10, 0x48 ;  /* 0x000000480a0a0836 */ /* 0x000fca0000000000 */
[----:B------:R-:W-:-:S04]  /*22f0*/  @P0 PRMT R10, R3, 0x654, R10 ;  /* 0x00000654030a0816 */ /* 0x000fc8000000000a */
[----:B------:R0:W-:Y:S01]  /*2300*/  @P0 SYNCS.ARRIVE.TRANS64.RED.A1T0 RZ, [R10+URZ], RZ ;  /* 0x000000ff0aff09a7 */ /* 0x0001e2000810043f */
[----:B------:R-:W-:-:S13]  /*2310*/  ISETP.GT.U32.AND P0, PT, R2, 0x1, PT ;  /* 0x000000010200780c */ /* 0x000fda0003f04070 */
[----:B0-----:R-:W-:Y:S05]  /*2320*/  @P0 BRA `(.L_x_31) ;  /* 0x0000000000040947 */ /* 0x001fea0003800000 */
[----:B------:R-:W-:Y:S01]  /*2330*/  BPT.TRAP 0x1 ;  /* 0x000000040000795c */ /* 0x000fe20000300000 */
.L_x_31:
[----:B------:R-:W-:Y:S01]  /*2340*/  UIADD3 UR18, UR18, 0x1, URZ ;  /* 0x0000000112127890 */ /* 0x000fe2000fffe03f */
[C---:B------:R-:W-:Y:S01]  /*2350*/  ISETP.GT.AND P1, PT, R8.reuse, 0x1, PT ;  /* 0x000000010800780c */ /* 0x040fe20003f24270 */
[----:B------:R-:W-:Y:S02]  /*2360*/  VIADD R9, R9, 0x1 ;  /* 0x0000000109097836 */ /* 0x000fe40000000000 */
[----:B------:R-:W-:Y:S01]  /*2370*/  UISETP.NE.AND UP0, UPT, UR18, 0x9, UPT ;  /* 0x000000091200788c */ /* 0x000fe2000bf05270 */
[----:B------:R-:W-:Y:S02]  /*2380*/  VIADD R8, R8, 0xffffffff ;  /* 0xffffffff08087836 */ /* 0x000fe40000000000 */
[C---:B------:R-:W-:Y:S01]  /*2390*/  ISETP.NE.AND P0, PT, R9.reuse, 0x9, PT ;  /* 0x000000090900780c */ /* 0x040fe20003f05270 */
[----:B------:R-:W-:Y:S02]  /*23a0*/  USEL UR8, URZ, 0x1, UP0 ;  /* 0x000000013f087887 */ /* 0x000fe40008000000 */
[----:B------:R-:W-:Y:S01]  /*23b0*/  USEL UR18, UR18, URZ, UP0 ;  /* 0x0000003f12127287 */ /* 0x000fe20008000000 */
[----:B------:R-:W-:-:S03]  /*23c0*/  SEL R9, R9, RZ, P0 ;  /* 0x000000ff09097207 */ /* 0x000fc60000000000 */
[----:B------:R-:W-:Y:S01]  /*23d0*/  LOP3.LUT R14, R14, UR8, RZ, 0x3c, !PT ;  /* 0x000000080e0e7c12 */ /* 0x000fe2000f8e3cff */
[----:B------:R-:W-:Y:S01]  /*23e0*/  UMOV UR8, 0x1 ;  /* 0x0000000100087882 */ /* 0x000fe20000000000 */
[----:B------:R-:W-:Y:S06]  /*23f0*/  @P1 BRA `(.L_x_32) ;  /* 0xfffffff800541947 */ /* 0x000fec000383ffff */
.L_x_24:
[----:B------:R-:W-:Y:S01]  /*2400*/  UISETP.NE.AND UP0, UPT, UR6, URZ, UPT ;  /* 0x0000003f0600728c */ /* 0x000fe2000bf05270 */
[----:B01----:R-:W0:Y:S03]  /*2410*/  LDC R8, c[0x0][0x28c] ;  /* 0x0000a300ff087b82 */ /* 0x003e260000000800 */
[----:B------:R-:W-:-:S06]  /*2420*/  USEL UR6, URZ, 0x1, !UP0 ;  /* 0x000000013f067887 */ /* 0x000fcc000c000000 */
[----:B------:R-:W-:Y:S02]  /*2430*/  ISETP.NE.AND P0, PT, RZ, UR6, PT ;  /* 0x00000006ff007c0c */ /* 0x000fe4000bf05270 */
[----:B0-----:R-:W-:-:S11]  /*2440*/  ISETP.GE.AND P1, PT, R8, 0x1, PT ;  /* 0x000000010800780c */ /* 0x001fd60003f26270 */
[----:B------:R-:W-:Y:S05]  /*2450*/  @!P0 BRA `(.L_x_33) ;  /* 0x0000000000848947 */ /* 0x000fea0003800000 */
[----:B------:R-:W-:Y:S02]  /*2460*/  WARPGROUP.DEPBAR.LE gsb0, 0x0 ;  /* 0x00008000000079c5 */ /* 0x000fe40000010000 */
[----:B------:R-:W-:Y:S01]  /*2470*/  FADD R79, R24, R79 ;  /* 0x0000004f184f7221 */ /* 0x000fe20000000000 */
        /* <DEDUP_REMOVED lines=30> */
[----:B------:R-:W-:-:S07]  /*2660*/  FADD R16, R16, R55 ;  /* 0x0000003710107221 */ /* 0x000fce0000000000 */
.L_x_33:
[----:B------:R-:W-:Y:S02]  /*2670*/  WARPGROUP.DEPBAR.LE gsb0, 0x0 ;  /* 0x00008000000079c5 */ /* 0x000fe40000010000 */
[----:B------:R-:W-:Y:S05]  /*2680*/  @!P1 BRA `(.L_x_34) ;  /* 0x0000000000549947 */ /* 0x000fea0003800000 */
[----:B------:R-:W-:-:S13]  /*2690*/  ISETP.NE.AND P0, PT, R81, 0x3, PT ;  /* 0x000000035100780c */ /* 0x000fda0003f05270 */
[----:B------:R-:W-:Y:S05]  /*26a0*/  @!P0 BRA `(.L_x_35) ;  /* 0x0000000000048947 */ /* 0x000fea0003800000 */
[----:B------:R-:W-:Y:S01]  /*26b0*/  BPT.TRAP 0x1 ;  /* 0x000000040000795c */ /* 0x000fe20000300000 */
.L_x_35:
[----:B------:R-:W-:Y:S01]  /*26c0*/  ISETP.NE.AND P0, PT, R6, RZ, PT ;  /* 0x000000ff0600720c */ /* 0x000fe20003f05270 */
[----:B------:R-:W-:Y:S01]  /*26d0*/  BSSY B0, `(.L_x_36) ;  /* 0x000000e000007945 */ /* 0x000fe20003800000 */
[----:B------:R-:W-:-:S11]  /*26e0*/  ISETP.GT.U32.AND P1, PT, R2, 0x1, PT ;  /* 0x000000010200780c */ /* 0x000fd60003f24070 */
[----:B------:R-:W-:Y:S05]  /*26f0*/  @!P0 BRA `(.L_x_37) ;  /* 0x00000000002c8947 */ /* 0x000fea0003800000 */
[----:B------:R-:W-:-:S04]  /*2700*/  UISETP.LT.AND UP0, UPT, UR9, 0x1, UPT ;  /* 0x000000010900788c */ /* 0x000fc8000bf01270 */
[----:B------:R-:W-:-:S04]  /*2710*/  USEL UR8, UR9, 0x1, UP0 ;  /* 0x0000000109087887 */ /* 0x000fc80008000000 */
[----:B------:R-:W-:-:S04]  /*2720*/  UIADD3 UR8, UR5, UR9, -UR8 ;  /* 0x0000000905087290 */ /* 0x000fc8000fffe808 */
[----:B------:R-:W-:-:S04]  /*2730*/  UIMAD.WIDE.U32 UR6, UR8, 0x38e38e39, URZ ;  /* 0x38e38e39080678a5 */ /* 0x000fc8000f8e003f */
[----:B------:R-:W-:-:S04]  /*2740*/  USHF.R.U32.HI UR6, URZ, 0x1, UR7 ;  /* 0x000000013f067899 */ /* 0x000fc80008011607 */
[----:B------:R-:W-:-:S04]  /*2750*/  UIMAD UR8, UR6, -0x9, UR8 ;  /* 0xfffffff7060878a4 */ /* 0x000fc8000f8e0208 */
[----:B------:R-:W-:-:S04]  /*2760*/  ULEA UR8, UR8, UR10, 0x3 ;  /* 0x0000000a08087291 */ /* 0x000fc8000f8e183f */
[----:B------:R-:W-:-:S06]  /*2770*/  UIADD3 UR8, UR8, 0x48, URZ ;  /* 0x0000004808087890 */ /* 0x000fcc000fffe03f */
[----:B------:R-:W-:-:S05]  /*2780*/  IMAD.U32 R8, RZ, RZ, UR8 ;  /* 0x00000008ff087e24 */ /* 0x000fca000f8e00ff */
[----:B------:R-:W-:-:S04]  /*2790*/  PRMT R8, R3, 0x654, R8 ;  /* 0x0000065403087816 */ /* 0x000fc80000000008 */
[----:B------:R0:W-:Y:S03]  /*27a0*/  SYNCS.ARRIVE.TRANS64.RED.A1T0 RZ, [R8+URZ], RZ ;  /* 0x000000ff08ff79a7 */ /* 0x0001e6000810043f */
.L_x_37:
[----:B------:R-:W-:Y:S05]  /*27b0*/  BSYNC B0 ;  /* 0x0000000000007941 */ /* 0x000fea0003800000 */
.L_x_36:
[----:B------:R-:W-:Y:S05]  /*27c0*/  @P1 BRA `(.L_x_34) ;  /* 0x0000000000041947 */ /* 0x000fea0003800000 */
[----:B------:R-:W-:Y:S01]  /*27d0*/  BPT.TRAP 0x1 ;  /* 0x000000040000795c */ /* 0x000fe20000300000 */
.L_x_34:
[----:B------:R-:W1:Y:S01]  /*27e0*/  LDC R24, c[0x0][0x288] ;  /* 0x0000a200ff187b82 */ /* 0x000e620000000800 */
[C---:B------:R-:W-:Y:S01]  /*27f0*/  LOP3.LUT R14, R0.reuse, 0x3, RZ, 0xc0, !PT ;  /* 0x00000003000e7812 */ /* 0x040fe200078ec0ff */
[----:B------:R-:W-:Y:S01]  /*2800*/  IMAD.SHL.U32 R25, R15, 0x40, RZ ;  /* 0x000000400f197824 */ /* 0x000fe200078e00ff */
[--C-:B0-----:R-:W-:Y:S01]  /*2810*/  SHF.R.U32.HI R8, RZ, 0x2, R0.reuse ;  /* 0x00000002ff087819 */ /* 0x101fe20000011600 */
[----:B------:R-:W-:Y:S01]  /*2820*/  UIADD3 UR5, UR9, UR5, URZ ;  /* 0x0000000509057290 */ /* 0x000fe2000fffe03f */
[----:B------:R-:W-:Y:S01]  /*2830*/  LOP3.LUT R10, R0, 0x60, RZ, 0xc0, !PT ;  /* 0x00000060000a7812 */ /* 0x000fe200078ec0ff */
[----:B------:R-:W-:Y:S01]  /*2840*/  ULDC UR12, c[0x0][0x284] ;  /* 0x0000a100000c7ab9 */ /* 0x000fe20000000800 */
[----:B------:R-:W-:Y:S01]  /*2850*/  SHF.R.U32.HI R11, RZ, 0x7, R0 ;  /* 0x00000007ff0b7819 */ /* 0x000fe20000011600 */
[----:B------:R-:W-:Y:S01]  /*2860*/  UISETP.GT.U32.AND UP0, UPT, UR5, 0x8, UPT ;  /* 0x000000080500788c */ /* 0x000fe2000bf04070 */
[----:B------:R-:W-:Y:S01]  /*2870*/  LOP3.LUT R9, R8, 0x7, RZ, 0xc0, !PT ;  /* 0x0000000708097812 */ /* 0x000fe200078ec0ff */
[----:B------:R-:W-:Y:S01]  /*2880*/  UISETP.GE.U32.AND UP1, UPT, UR9, 0x9, UPT ;  /* 0x000000090900788c */ /* 0x000fe2000bf26070 */
[----:B------:R-:W-:Y:S01]  /*2890*/  SHF.R.U32.HI R10, RZ, 0x1, R10 ;  /* 0x00000001ff0a7819 */ /* 0x000fe2000001160a */
[----:B------:R-:W-:Y:S01]  /*28a0*/  UISETP.LT.U32.AND UP0, UPT, UR9, 0x9, UP0 ;  /* 0x000000090900788c */ /* 0x000fe20008701070 */
[----:B------:R-:W-:Y:S01]  /*28b0*/  LOP3.LUT R8, R11, 0x1, RZ, 0xc0, !PT ;  /* 0x000000010b087812 */ /* 0x000fe200078ec0ff */
[----:B------:R-:W-:Y:S01]  /*28c0*/  ULDC.64 UR10, c[0x0][0x5d0] ;  /* 0x00017400000a7ab9 */ /* 0x000fe20000000a00 */
[----:B------:R-:W-:Y:S01]  /*28d0*/  IADD3 R27, RZ, -R10, -R9 ;  /* 0x8000000aff1b7210 */ /* 0x000fe20007ffe809 */
[----:B------:R-:W-:Y:S01]  /*28e0*/  UIMAD.WIDE.U32 UR6, UR5, 0x38e38e39, URZ ;  /* 0x38e38e39050678a5 */ /* 0x000fe2000f8e003f */
[----:B------:R-:W-:Y:S01]  /*28f0*/  SHF.R.S32.HI R32, RZ, 0x1f, R73 ;  /* 0x0000001fff207819 */ /* 0x000fe20000011449 */
[----:B------:R-:W-:Y:S01]  /*2900*/  USEL UR8, URZ, 0x1, !UP0 ;  /* 0x000000013f087887 */ /* 0x000fe2000c000000 */
[C---:B------:R-:W-:Y:S01]  /*2910*/  IMAD.SHL.U32 R26, R8.reuse, 0x40, RZ ;  /* 0x00000040081a7824 */ /* 0x040fe200078e00ff */
[----:B------:R-:W-:Y:S01]  /*2920*/  USHF.R.U32.HI UR6, URZ, 0x1, UR7 ;  /* 0x000000013f067899 */ /* 0x000fe20008011607 */
[----:B------:R-:W-:Y:S01]  /*2930*/  IMAD R27, R8, -0x40, R27 ;  /* 0xffffffc0081b7824 */ /* 0x000fe200078e021b */
[----:B------:R-:W-:Y:S01]  /*2940*/  ULOP3.LUT UR4, UR4, UR8, URZ, 0x3c, !UPT ;  /* 0x0000000804047292 */ /* 0x000fe2000f8e3c3f */
[----:B------:R-:W-:Y:S01]  /*2950*/  IMAD R8, R32, UR10, RZ ;  /* 0x0000000a20087c24 */ /* 0x000fe2000f8e02ff */
[----:B-1----:R-:W-:Y:S01]  /*2960*/  ISETP.GE.AND P0, PT, R25, R24, PT ;  /* 0x000000181900720c */ /* 0x002fe20003f06270 */
[----:B------:R-:W-:Y:S01]  /*2970*/  IMAD R28, R14, -0x2, R24 ;  /* 0xfffffffe0e1c7824 */ /* 0x000fe200078e0218 */
[----:B------:R-:W-:Y:S01]  /*2980*/  LOP3.LUT R11, R26, 0x40, R9, 0xe2, !PT ;  /* 0x000000401a0b7812 */ /* 0x000fe200078ee209 */
[C---:B------:R-:W-:Y:S01]  /*2990*/  IMAD.SHL.U32 R24, R71.reuse, 0x80, RZ ;  /* 0x0000008047187824 */ /* 0x040fe200078e00ff */
[----:B------:R-:W-:Y:S01]  /*29a0*/  UIMAD UR5, UR6, -0x9, UR5 ;  /* 0xfffffff7060578a4 */ /* 0x000fe2000f8e0205 */
[----:B------:R-:W-:Y:S01]  /*29b0*/  IMAD.SHL.U32 R14, R0, 0x2, RZ ;  /* 0x00000002000e7824 */ /* 0x000fe200078e00ff */
[----:B------:R-:W-:Y:S01]  /*29c0*/  @UP1 ULOP3.LUT UR4, UR4, 0x1, UR6, 0x78, !UPT ;  /* 0x0000000104041892 */ /* 0x000fe2000f8e7806 */
[----:B------:R-:W-:Y:S01]  /*29d0*/  IMAD.WIDE R30, R71, 0x80, RZ ;  /* 0x00000080471e7825 */ /* 0x000fe200078e02ff */
[----:B------:R-:W-:-:S02]  /*29e0*/  ISETP.GE.OR P0, PT, R24, UR12, P0 ;  /* 0x0000000c18007c0c */ /* 0x000fc40008706670 */
[----:B------:R-:W-:Y:S01]  /*29f0*/  LOP3.LUT R14, R25, 0x6, R14, 0xf8, !PT ;  /* 0x00000006190e7812 */ /* 0x000fe200078ef80e */
[C---:B------:R-:W-:Y:S01]  /*2a00*/  IMAD R29, R73.reuse, UR11, R8 ;  /* 0x0000000b491d7c24 */ /* 0x040fe2000f8e0208 */
[----:B------:R-:W-:Y:S01]  /*2a10*/  IADD3 R27, -R24, UR12, R27 ;  /* 0x0000000c181b7c10 */ /* 0x000fe2000fffe11b */
[----:B------:R-:W-:Y:S01]  /*2a20*/  IMAD.IADD R28, R28, 0x1, -R25 ;  /* 0x000000011c1c7824 */ /* 0x000fe200078e0a19 */
[----:B------:R-:W-:Y:S01]  /*2a30*/  SHF.R.S32.HI R15, RZ, 0x1f, R14 ;  /* 0x0000001fff0f7819 */ /* 0x000fe2000001140e */
[----:B------:R-:W-:Y:S01]  /*2a40*/  IMAD.MOV.U32 R26, RZ, RZ, -0x1 ;  /* 0xffffffffff1a7424 */ /* 0x000fe200078e00ff */
[----:B------:R-:W-:Y:S01]  /*2a50*/  LOP3.LUT R33, R30, R11, R10, 0xfe, !PT ;  /* 0x0000000b1e217212 */ /* 0x000fe200078efe0a */
[----:B------:R-:W-:-:S04]  /*2a60*/  IMAD.WIDE.U32 R8, R73, UR10, R14 ;  /* 0x0000000a49087c25 */ /* 0x000fc8000f8e000e */
[----:B------:R-:W-:Y:S01]  /*2a70*/  IMAD.IADD R9, R9, 0x1, R29 ;  /* 0x0000000109097824 */ /* 0x000fe200078e021d */
[----:B------:R-:W-:Y:S06]  /*2a80*/  @P0 BRA `(.L_x_38) ;  /* 0x0000002400940947 */ /* 0x000fec0003800000 */
[----:B------:R-:W0:Y:S01]  /*2a90*/  LDC.64 R24, c[0x0][0x5c8] ;  /* 0x00017200ff187b82 */ /* 0x000e220000000a00 */
[----:B------:R-:W-:Y:S01]  /*2aa0*/  ULDC.64 UR6, c[0x0][0x5c0] ;  /* 0x0001700000067ab9 */ /* 0x000fe20000000a00 */
[----:B------:R-:W-:Y:S01]  /*2ab0*/  BSSY B0, `(.L_x_38) ;  /* 0x0000262000007945 */ /* 0x000fe20003800000 */
[-C--:B0-----:R-:W-:Y:S02]  /*2ac0*/  IMAD R10, R31, R24.reuse, RZ ;  /* 0x000000181f0a7224 */ /* 0x081fe400078e02ff */
[----:B------:R-:W-:-:S04]  /*2ad0*/  IMAD.WIDE.U32 R8, R33, R24, R8 ;  /* 0x0000001821087225 */ /* 0x000fc800078e0008 */
[----:B------:R-:W-:Y:S01]  /*2ae0*/  IMAD R11, R33, R25, R10 ;  /* 0x00000019210b7224 */ /* 0x000fe200078e020a */
[----:B------:R-:W-:Y:S02]  /*2af0*/  LEA R10, P0, R24, R8, 0x3 ;  /* 0x00000008180a7211 */ /* 0x000fe400078018ff */
[----:B------:R-:W-:Y:S01]  /*2b00*/  IADD3 R8, P1, R8, UR6, RZ ;  /* 0x0000000608087c10 */ /* 0x000fe2000ff3e0ff */
[----:B------:R-:W-:Y:S01]  /*2b10*/  IMAD.IADD R9, R9, 0x1, R11 ;  /* 0x0000000109097824 */ /* 0x000fe200078e020b */
[----:B------:R-:W-:-:S04]  /*2b20*/  IADD3 R10, P2, R10, UR6, RZ ;  /* 0x000000060a0a7c10 */ /* 0x000fc8000ff5e0ff */
[----:B------:R-:W-:Y:S02]  /*2b30*/  LEA.HI.X R11, R24, R9, R25, 0x3, P0 ;  /* 0x00000009180b7211 */ /* 0x000fe400000f1c19 */
[----:B----45:R-:W-:Y:S02]  /*2b40*/  FSETP.NEU.AND P0, PT, R12, RZ, PT ;  /* 0x000000ff0c00720b */ /* 0x030fe40003f0d000 */
[----:B------:R-:W-:Y:S02]  /*2b50*/  IADD3.X R9, R9, UR7, RZ, P1, !PT ;  /* 0x0000000709097c10 */ /* 0x000fe40008ffe4ff */
[----:B------:R-:W-:-:S09]  /*2b60*/  IADD3.X R11, R11, UR7, RZ, P2, !PT ;  /* 0x000000070b0b7c10 */ /* 0x000fd200097fe4ff */
[----:B------:R-:W-:Y:S05]  /*2b70*/  @!P0 BRA `(.L_x_39) ;  /* 0x0000001c00148947 */ /* 0x000fea0003800000 */
[----:B------:R-:W-:Y:S01]  /*2b80*/  ULDC.64 UR6, c[0x0][0x5b8] ;  /* 0x00016e0000067ab9 */ /* 0x000fe20000000a00 */
[----:B------:R-:W-:Y:S01]  /*2b90*/  ISETP.GE.AND P0, PT, R28, 0x1, PT ;  /* 0x000000011c00780c */ /* 0x000fe20003f06270 */
[----:B------:R-:W-:Y:S01]  /*2ba0*/  IMAD R32, R32, UR6, RZ ;  /* 0x0000000620207c24 */ /* 0x000fe2000f8e02ff */
[----:B------:R-:W-:Y:S01]  /*2bb0*/  ULDC.64 UR10, c[0x0][0x5a8] ;  /* 0x00016a00000a7ab9 */ /* 0x000fe20000000a00 */
[----:B------:R-:W-:Y:S01]  /*2bc0*/  IMAD.WIDE.U32 R24, R73, UR6, R14 ;  /* 0x0000000649187c25 */ /* 0x000fe2000f8e000e */
[----:B------:R-:W-:Y:S01]  /*2bd0*/  ISETP.LT.OR P3, PT, R27, 0x1, !P0 ;  /* 0x000000011b00780c */ /* 0x000fe20004761670 */
[----:B------:R-:W-:Y:S02]  /*2be0*/  BSSY B1, `(.L_x_40) ;  /* 0x000000c000017945 */ /* 0x000fe40003800000 */
[----:B------:R-:W-:Y:S01]  /*2bf0*/  IMAD R73, R73, UR7, R32 ;  /* 0x0000000749497c24 */ /* 0x000fe2000f8e0220 */
[----:B------:R-:W-:Y:S02]  /*2c00*/  ULDC.64 UR6, c[0x0][0x5b0] ;  /* 0x00016c0000067ab9 */ /* 0x000fe40000000a00 */
[----:B------:R-:W-:-:S02]  /*2c10*/  IMAD R29, R31, UR6, RZ ;  /* 0x000000061f1d7c24 */ /* 0x000fc4000f8e02ff */
[----:B------:R-:W-:Y:S02]  /*2c20*/  IMAD.IADD R25, R25, 0x1, R73 ;  /* 0x0000000119197824 */ /* 0x000fe400078e0249 */
[C---:B------:R-:W-:Y:S02]  /*2c30*/  IMAD R29, R33.reuse, UR7, R29 ;  /* 0x00000007211d7c24 */ /* 0x040fe4000f8e021d */
[----:B------:R-:W-:-:S03]  /*2c40*/  IMAD.WIDE.U32 R14, R33, UR6, R24 ;  /* 0x00000006210e7c25 */ /* 0x000fc6000f8e0018 */
[----:B------:R-:W-:-:S04]  /*2c50*/  IADD3 R14, P1, R14, UR10, RZ ;  /* 0x0000000a0e0e7c10 */ /* 0x000fc8000ff3e0ff */
[--C-:B------:R-:W-:Y:S02]  /*2c60*/  IADD3.X R15, R15, UR11, R29.reuse, P1, !PT ;  /* 0x0000000b0f0f7c10 */ /* 0x100fe40008ffe41d */
[----:B------:R-:W-:Y:S01]  /*2c70*/  PRMT R29, RZ, 0x7610, R29 ;  /* 0x00007610ff1d7816 */ /* 0x000fe2000000001d */
[----:B------:R-:W-:Y:S06]  /*2c80*/  @P3 BRA `(.L_x_41) ;  /* 0x0000000000043947 */ /* 0x000fec0003800000 */
[----:B------:R0:W5:Y:S02]  /*2c90*/  LDG.E.U8 R29, desc[UR16][R14.64] ;  /* 0x000000100e1d7981 */ /* 0x000164000c1e1100 */
.L_x_41:
[----:B------:R-:W-:Y:S05]  /*2ca0*/  BSYNC B1 ;  /* 0x0000000000017941 */ /* 0x000fea0003800000 */
.L_x_40:
[----:B-----5:R-:W-:Y:S01]  /*2cb0*/  LOP3.LUT R29, R29, 0xff, RZ, 0xc0, !PT ;  /* 0x000000ff1d1d7812 */ /* 0x020fe200078ec0ff */
[----:B------:R-:W-:Y:S01]  /*2cc0*/  BSSY B1, `(.L_x_42) ;  /* 0x000000c000017945 */ /* 0x000fe20003800000 */
[----:B------:R-:W-:Y:S02]  /*2cd0*/  ISETP.GE.AND P1, PT, R28, 0x2, PT ;  /* 0x000000021c00780c */ /* 0x000fe40003f26270 */
[----:B------:R-:W-:Y:S02]  /*2ce0*/  F2FP.F16.E4M3.UNPACK_B R29, R29 ;  /* 0x0000001dff1d723e */ /* 0x000fe400020006ff */
[----:B------:R-:W-:-:S03]  /*2cf0*/  ISETP.LT.OR P2, PT, R27, 0x1, !P1 ;  /* 0x000000011b00780c */ /* 0x000fc60004f41670 */
[----:B------:R-:W-:-:S05]  /*2d00*/  HADD2.F32 R29, -RZ, R29.H0_H0 ;  /* 0x2000001dff1d7230 */ /* 0x000fca0000004100 */
[----:B------:R-:W-:Y:S01]  /*2d10*/  FMUL R32, R29, R12 ;  /* 0x0000000c1d207220 */ /* 0x000fe20000400000 */
[----:B------:R-:W-:-:S03]  /*2d20*/  PRMT R29, RZ, 0x7610, R29 ;  /* 0x00007610ff1d7816 */ /* 0x000fc6000000001d */
[----:B--2---:R-:W-:-:S05]  /*2d30*/  FFMA R32, R79, R7, R32 ;  /* 0x000000074f207223 */ /* 0x004fca0000000020 */
[----:B------:R-:W-:-:S05]  /*2d40*/  F2FP.SATFINITE.E4M3.F32.PACK_AB_MERGE_C R35, RZ, R32, RZ ;  /* 0x00000020ff23723e */ /* 0x000fca00048070ff */
[----:B------:R1:W-:Y:S01]  /*2d50*/  @!P3 STG.E.U8 desc[UR16][R8.64], R35 ;  /* 0x000000230800b986 */ /* 0x0003e2000c101110 */
[----:B------:R-:W-:Y:S05]  /*2d60*/  @P2 BRA `(.L_x_43) ;  /* 0x0000000000042947 */ /* 0x000fea0003800000 */
[----:B------:R2:W5:Y:S02]  /*2d70*/  LDG.E.U8 R29, desc[UR16][R14.64+0x1] ;  /* 0x000001100e1d7981 */ /* 0x000564000c1e1100 */
.L_x_43:
[----:B------:R-:W-:Y:S05]  /*2d80*/  BSYNC B1 ;  /* 0x0000000000017941 */ /* 0x000fea0003800000 */
.L_x_42:
[----:B-----5:R-:W-:Y:S01]  /*2d90*/  LOP3.LUT R29, R29, 0xff, RZ, 0xc0, !PT ;  /* 0x000000ff1d1d7812 */ /* 0x020fe200078ec0ff */
[----:B------:R-:W-:Y:S01]  /*2da0*/  BSSY B1, `(.L_x_44) ;  /* 0x0000012000017945 */ /* 0x000fe20003800000 */
[----:B------:R-:W-:Y:S02]  /*2db0*/  IADD3 R33, P3, R33, 0x8, RZ ;  /* 0x0000000821217810 */ /* 0x000fe40007f7e0ff */
[----:B------:R-:W-:Y:S02]  /*2dc0*/  F2FP.F16.E4M3.UNPACK_B R29, R29 ;  /* 0x0000001dff1d723e */ /* 0x000fe400020006ff */
[----:B------:R-:W-:Y:S01]  /*2dd0*/  ISETP.LT.OR P0, PT, R27, 0x9, !P0 ;  /* 0x000000091b00780c */ /* 0x000fe20004701670 */
[----:B------:R-:W-:Y:S02]  /*2de0*/  IMAD.X R30, RZ, RZ, R31, P3 ;  /* 0x000000ffff1e7224 */ /* 0x000fe400018e061f */
[----:B------:R-:W-:Y:S02]  /*2df0*/  HADD2.F32 R29, -RZ, R29.H0_H0 ;  /* 0x2000001dff1d7230 */ /* 0x000fe40000004100 */
[----:B------:R-:W-:-:S02]  /*2e00*/  IMAD R30, R30, UR6, RZ ;  /* 0x000000061e1e7c24 */ /* 0x000fc4000f8e02ff */
[----:B------:R-:W-:-:S04]  /*2e10*/  IMAD.WIDE.U32 R24, R33, UR6, R24 ;  /* 0x0000000621187c25 */ /* 0x000fc8000f8e0018 */
[----:B------:R-:W-:Y:S01]  /*2e20*/  FMUL R29, R29, R12 ;  /* 0x0000000c1d1d7220 */ /* 0x000fe20000400000 */
[----:B------:R-:W-:-:S03]  /*2e30*/  IMAD R33, R33, UR7, R30 ;  /* 0x0000000721217c24 */ /* 0x000fc6000f8e021e */
[----:B------:R-:W-:Y:S01]  /*2e40*/  FFMA R29, R80, R7, R29 ;  /* 0x00000007501d7223 */ /* 0x000fe2000000001d */
[----:B------:R-:W-:-:S04]  /*2e50*/  IADD3 R24, P3, R24, UR10, RZ ;  /* 0x0000000a18187c10 */ /* 0x000fc8000ff7e0ff */
[----:B------:R-:W-:Y:S02]  /*2e60*/  F2FP.SATFINITE.E4M3.F32.PACK_AB_MERGE_C R31, RZ, R29, RZ ;  /* 0x0000001dff1f723e */ /* 0x000fe400048070ff */
[----:B------:R-:W-:Y:S02]  /*2e70*/  IADD3.X R25, R25, UR11, R33, P3, !PT ;  /* 0x0000000b19197c10 */ /* 0x000fe40009ffe421 */
[----:B------:R-:W-:Y:S01]  /*2e80*/  PRMT R29, RZ, 0x7610, R29 ;  /* 0x00007610ff1d7816 */ /* 0x000fe2000000001d */
[----:B------:R3:W-:Y:S01]  /*2e90*/  @!P2 STG.E.U8 desc[UR16][R8.64+0x1], R31 ;  /* 0x0000011f0800a986 */ /* 0x0007e2000c101110 */
[----:B------:R-:W-:Y:S05]  /*2ea0*/  @P0 BRA `(.L_x_45) ;  /* 0x0000000000040947 */ /* 0x000fea0003800000 */
[----:B------:R4:W5:Y:S02]  /*2eb0*/  LDG.E.U8 R29, desc[UR16][R24.64] ;  /* 0x00000010181d7981 */ /* 0x000964000c1e1100 */
.L_x_45:
[----:B------:R-:W-:Y:S05]  /*2ec0*/  BSYNC B1 ;  /* 0x0000000000017941 */ /* 0x000fea0003800000 */
.L_x_44:
[----:B-----5:R-:W-:Y:S01]  /*2ed0*/  LOP3.LUT R29, R29, 0xff, RZ, 0xc0, !PT ;  /* 0x000000ff1d1d7812 */ /* 0x020fe200078ec0ff */
[----:B------:R-:W-:Y:S01]  /*2ee0*/  BSSY B1, `(.L_x_46) ;  /* 0x000000b000017945 */ /* 0x000fe20003800000 */
[----:B------:R-:W-:Y:S02]  /*2ef0*/  ISETP.LT.OR P1, PT, R27, 0x9, !P1 ;  /* 0x000000091b00780c */ /* 0x000fe40004f21670 */
[----:B------:R-:W-:-:S05]  /*2f00*/  F2FP.F16.E4M3.UNPACK_B R29, R29 ;  /* 0x0000001dff1d723e */ /* 0x000fca00020006ff */
[----:B------:R-:W-:-:S05]  /*2f10*/  HADD2.F32 R29, -RZ, R29.H0_H0 ;  /* 0x2000001dff1d7230 */ /* 0x000fca0000004100 */
[----:B------:R-:W-:Y:S01]  /*2f20*/  FMUL R30, R29, R12 ;  /* 0x0000000c1d1e7220 */ /* 0x000fe20000400000 */
[----:B------:R-:W-:-:S03]  /*2f30*/  PRMT R29, RZ, 0x7610, R29 ;  /* 0x00007610ff1d7816 */ /* 0x000fc6000000001d */
[----:B------:R-:W-:-:S05]  /*2f40*/  FFMA R30, R77, R7, R30 ;  /* 0x000000074d1e7223 */ /* 0x000fca000000001e */
[----:B---3--:R-:W-:-:S05]  /*2f50*/  F2FP.SATFINITE.E4M3.F32.PACK_AB_MERGE_C R31, RZ, R30, RZ ;  /* 0x0000001eff1f723e */ /* 0x008fca00048070ff */
[----:B------:R3:W-:Y:S01]  /*2f60*/  @!P0 STG.E.U8 desc[UR16][R10.64], R31 ;  /* 0x0000001f0a008986 */ /* 0x0007e2000c101110 */
[----:B------:R-:W-:Y:S05]  /*2f70*/  @P1 BRA `(.L_x_47) ;  /* 0x0000000000041947 */ /* 0x000fea0003800000 */
[----:B------:R0:W5:Y:S02]  /*2f80*/  LDG.E.U8 R29, desc[UR16][R24.64+0x1] ;  /* 0x00000110181d7981 */ /* 0x000164000c1e1100 */
.L_x_47:
[----:B------:R-:W-:Y:S05]  /*2f90*/  BSYNC B1 ;  /* 0x0000000000017941 */ /* 0x000fea0003800000 */
.L_x_46:
[----:B-----5:R-:W-:Y:S01]  /*2fa0*/  LOP3.LUT R29, R29, 0xff, RZ, 0xc0, !PT ;  /* 0x000000ff1d1d7812 */ /* 0x020fe200078ec0ff */
[----:B------:R-:W-:Y:S01]  /*2fb0*/  BSSY B1, `(.L_x_48) ;  /* 0x000000c000017945 */ /* 0x000fe20003800000 */
[----:B------:R-:W-:Y:S02]  /*2fc0*/  ISETP.GE.AND P0, PT, R28, 0x9, PT ;  /* 0x000000091c00780c */ /* 0x000fe40003f06270 */
[----:B------:R-:W-:Y:S02]  /*2fd0*/  F2FP.F16.E4M3.UNPACK_B R29, R29 ;  /* 0x0000001dff1d723e */ /* 0x000fe400020006ff */
[----:B------:R-:W-:-:S03]  /*2fe0*/  ISETP.LT.OR P2, PT, R27, 0x1, !P0 ;  /* 0x000000011b00780c */ /* 0x000fc60004741670 */
[----:B------:R-:W-:-:S05]  /*2ff0*/  HADD2.F32 R29, -RZ, R29.H0_H0 ;  /* 0x2000001dff1d7230 */ /* 0x000fca0000004100 */
[----:B------:R-:W-:-:S04]  /*3000*/  FMUL R29, R29, R12 ;  /* 0x0000000c1d1d7220 */ /* 0x000fc80000400000 */
[----:B------:R-:W-:-:S05]  /*3010*/  FFMA R29, R78, R7, R29 ;  /* 0x000000074e1d7223 */ /* 0x000fca000000001d */
[----:B---3--:R-:W-:Y:S02]  /*3020*/  F2FP.SATFINITE.E4M3.F32.PACK_AB_MERGE_C R31, RZ, R29, RZ ;  /* 0x0000001dff1f723e */ /* 0x008fe400048070ff */
[----:B------:R-:W-:-:S03]  /*3030*/  PRMT R29, RZ, 0x7610, R29 ;  /* 0x00007610ff1d7816 */ /* 0x000fc6000000001d */
[----:B------:R3:W-:Y:S01]  /*3040*/  @!P1 STG.E.U8 desc[UR16][R10.64+0x1], R31 ;  /* 0x0000011f0a009986 */ /* 0x0007e2000c101110 */
[----:B------:R-:W-:Y:S05]  /*3050*/  @P2 BRA `(.L_x_49) ;  /* 0x0000000000042947 */ /* 0x000fea0003800000 */
[----:B------:R0:W5:Y:S02]  /*3060*/  LDG.E.U8 R29, desc[UR16][R14.64+0x8] ;  /* 0x000008100e1d7981 */ /* 0x000164000c1e1100 */
.L_x_49:
[----:B------:R-:W-:Y:S05]  /*3070*/  BSYNC B1 ;  /* 0x0000000000017941 */ /* 0x000fea0003800000 */
.L_x_48:
        /* <DEDUP_REMOVED lines=13> */
.L_x_51:
[----:B------:R-:W-:Y:S05]  /*3150*/  BSYNC B1 ;  /* 0x0000000000017941 */ /* 0x000fea0003800000 */
.L_x_50:
[----:B-----5:R-:W-:Y:S01]  /*3160*/  LOP3.LUT R29, R29, 0xff, RZ, 0xc0, !PT ;  /* 0x000000ff1d1d7812 */ /* 0x020fe200078ec0ff */
[----:B------:R-:W-:Y:S01]  /*3170*/  BSSY B1, `(.L_x_52) ;  /* 0x000000b000017945 */ /* 0x000fe20003800000 */
[----:B------:R-:W-:Y:S02]  /*3180*/  ISETP.LT.OR P0, PT, R27, 0x9, !P0 ;  /* 0x000000091b00780c */ /* 0x000fe40004701670 */
[----:B------:R-:W-:-:S05]  /*3190*/  F2FP.F16.E4M3.UNPACK_B R29, R29 ;  /* 0x0000001dff1d723e */ /* 0x000fca00020006ff */
        /* <DEDUP_REMOVED lines=8> */
.L_x_53:
[----:B------:R-:W-:Y:S05]  /*3220*/  BSYNC B1 ;  /* 0x0000000000017941 */ /* 0x000fea0003800000 */
.L_x_52:
        /* <DEDUP_REMOVED lines=12> */
.L_x_55:
[----:B------:R-:W-:Y:S05]  /*32f0*/  BSYNC B1 ;  /* 0x0000000000017941 */ /* 0x000fea0003800000 */
.L_x_54:
        /* <DEDUP_REMOVED lines=13> */
.L_x_57:
[----:B------:R-:W-:Y:S05]  /*33d0*/  BSYNC B1 ;  /* 0x0000000000017941 */ /* 0x000fea0003800000 */
.L_x_56:
        /* <DEDUP_REMOVED lines=13> */
.L_x_59:
[----:B------:R-:W-:Y:S05]  /*34b0*/  BSYNC B1 ;  /* 0x0000000000017941 */ /* 0x000fea0003800000 */
.L_x_58:
        /* <DEDUP_REMOVED lines=12> */
.L_x_61:
[----:B------:R-:W-:Y:S05]  /*3580*/  BSYNC B1 ;  /* 0x0000000000017941 */ /* 0x000fea0003800000 */
.L_x_60:
        /* <DEDUP_REMOVED lines=12> */
.L_x_63:
[----:B------:R-:W-:Y:S05]  /*3650*/  BSYNC B1 ;  /* 0x0000000000017941 */ /* 0x000fea0003800000 */
.L_x_62:
        /* <DEDUP_REMOVED lines=13> */
.L_x_65:
[----:B------:R-:W-:Y:S05]  /*3730*/  BSYNC B1 ;  /* 0x0000000000017941 */ /* 0x000fea0003800000 */
.L_x_64:
        /* <DEDUP_REMOVED lines=13> */
.L_x_67:
[----:B------:R-:W-:Y:S05]  /*3810*/  BSYNC B1 ;  /* 0x0000000000017941 */ /* 0x000fea0003800000 */
.L_x_66:
        /* <DEDUP_REMOVED lines=12> */
.L_x_69:
[----:B------:R-:W-:Y:S05]  /*38e0*/  BSYNC B1 ;  /* 0x0000000000017941 */ /* 0x000fea0003800000 */
.L_x_68:
        /* <DEDUP_REMOVED lines=12> */
.L_x_71:
[----:B------:R-:W-:Y:S05]  /*39b0*/  BSYNC B1 ;  /* 0x0000000000017941 */ /* 0x000fea0003800000 */
.L_x_70:
        /* <DEDUP_REMOVED lines=13> */
.L_x_73:
[----:B------:R-:W-:Y:S05]  /*3a90*/  BSYNC B1 ;  /* 0x0000000000017941 */ /* 0x000fea0003800000 */
.L_x_72:
        /* <DEDUP_REMOVED lines=13> */
.L_x_75:
[----:B------:R-:W-:Y:S05]  /*3b70*/  BSYNC B1 ;  /* 0x0000000000017941 */ /* 0x000fea0003800000 */
.L_x_74:
        /* <DEDUP_REMOVED lines=12> */
.L_x_77:
[----:B------:R-:W-:Y:S05]  /*3c40*/  BSYNC B1 ;  /* 0x0000000000017941 */ /* 0x000fea0003800000 */
.L_x_76:
        /* <DEDUP_REMOVED lines=12> */
.L_x_79:
[----:B------:R-:W-:Y:S05]  /*3d10*/  BSYNC B1 ;  /* 0x0000000000017941 */ /* 0x000fea0003800000 */
.L_x_78:
        /* <DEDUP_REMOVED lines=13> */
.L_x_81:
[----:B------:R-:W-:Y:S05]  /*3df0*/  BSYNC B1 ;  /* 0x0000000000017941 */ /* 0x000fea0003800000 */
.L_x_80:
        /* <DEDUP_REMOVED lines=13> */
.L_x_83:
[----:B------:R-:W-:Y:S05]  /*3ed0*/  BSYNC B1 ;  /* 0x0000000000017941 */ /* 0x000fea0003800000 */
.L_x_82:
        /* <DEDUP_REMOVED lines=12> */
.L_x_85:
[----:B------:R-:W-:Y:S05]  /*3fa0*/  BSYNC B1 ;  /* 0x0000000000017941 */ /* 0x000fea0003800000 */
.L_x_84:
[----:B-----5:R-:W-:Y:S01]  /*3fb0*/  LOP3.LUT R29, R29, 0xff, RZ, 0xc0, !PT ;  /* 0x000000ff1d1d7812 */ /* 0x020fe200078ec0ff */
[----:B------:R-:W-:Y:S01]  /*3fc0*/  BSSY B1, `(.L_x_86) ;  /* 0x000000b000017945 */ /* 0x000fe20003800000 */
[----:B------:R-:W-:Y:S02]  /*3fd0*/  ISETP.LT.OR P1, PT, R27, 0x9, !P1 ;  /* 0x000000091b00780c */ /* 0x000fe40004f21670 */
[----:B------:R-:W-:-:S05]  /*3fe0*/  F2FP.F16.E4M3.UNPACK_B R29, R29 ;  /* 0x0000001dff1d723e */ /* 0x000fca00020006ff */
[----:B------:R-:W-:-:S05]  /*3ff0*/  HADD2.F32 R29, -RZ, R29.H0_H0 ;  /* 0x2000001dff1d7230 */ /* 0x000fca0000004100 */
[----:B------:R-:W-:-:S04]  /*4000*/  FMUL R30, R29, R12 ;  /* 0x0000000c1d1e7220 */ /* 0x000fc80000400000 */
[----:B------:R-:W-:Y:S01]  /*4010*/  FFMA R30, R23, R7, R30 ;  /* 0x00000007171e7223 */ /* 0x000fe2000000001e */
[----:B------:R-:W-:-:S04]  /*4020*/  PRMT R23, RZ, 0x7610, R23 ;  /* 0x00007610ff177816 */ /* 0x000fc80000000017 */
[----:B------:R-:W-:-:S05]  /*4030*/  F2FP.SATFINITE.E4M3.F32.PACK_AB_MERGE_C R29, RZ, R30, RZ ;  /* 0x0000001eff1d723e */ /* 0x000fca00048070ff */
[----:B------:R0:W-:Y:S01]  /*4040*/  @!P0 STG.E.U8 desc[UR16][R10.64+0x28], R29 ;  /* 0x0000281d0a008986 */ /* 0x0001e2000c101110 */
[----:B------:R-:W-:Y:S05]  /*4050*/  @P1 BRA `(.L_x_87) ;  /* 0x0000000000041947 */ /* 0x000fea0003800000 */
[----:B------:R0:W5:Y:S02]  /*4060*/  LDG.E.U8 R23, desc[UR16][R24.64+0x29] ;  /* 0x0000291018177981 */ /* 0x000164000c1e1100 */
.L_x_87:
[----:B------:R-:W-:Y:S05]  /*4070*/  BSYNC B1 ;  /* 0x0000000000017941 */ /* 0x000fea0003800000 */
.L_x_86:
        /* <DEDUP_REMOVED lines=8> */
[----:B0-----:R-:W-:Y:S02]  /*4100*/  F2FP.SATFINITE.E4M3.F32.PACK_AB_MERGE_C R29, RZ, R23, RZ ;  /* 0x00000017ff1d723e */ /* 0x001fe400048070ff */
[----:B------:R-:W-:-:S03]  /*4110*/  PRMT R23, RZ, 0x7610, R23 ;  /* 0x00007610ff177816 */ /* 0x000fc60000000017 */
[----:B------:R0:W-:Y:S01]  /*4120*/  @!P1 STG.E.U8 desc[UR16][R10.64+0x29], R29 ;  /* 0x0000291d0a009986 */ /* 0x0001e2000c101110 */
[----:B------:R-:W-:Y:S05]  /*4130*/  @P2 BRA `(.L_x_89) ;  /* 0x0000000000042947 */ /* 0x000fea0003800000 */
[----:B------:R0:W5:Y:S02]  /*4140*/  LDG.E.U8 R23, desc[UR16][R14.64+0x30] ;  /* 0x000030100e177981 */ /* 0x000164000c1e1100 */
.L_x_89:
[----:B------:R-:W-:Y:S05]  /*4150*/  BSYNC B1 ;  /* 0x0000000000017941 */ /* 0x000fea0003800000 */
.L_x_88:
[----:B-----5:R-:W-:Y:S01]  /*4160*/  LOP3.LUT R23, R23, 0xff, RZ, 0xc0, !PT ;  /* 0x000000ff17177812 */ /* 0x020fe200078ec0ff */
[----:B------:R-:W-:Y:S01]  /*4170*/  BSSY B1, `(.L_x_90) ;  /* 0x000000c000017945 */ /* 0x000fe20003800000 */
[----:B------:R-:W-:Y:S02]  /*4180*/  ISETP.GE.AND P1, PT, R28, 0x32, PT ;  /* 0x000000321c00780c */ /* 0x000fe40003f26270 */
[----:B------:R-:W-:Y:S02]  /*4190*/  F2FP.F16.E4M3.UNPACK_B R23, R23 ;  /* 0x00000017ff17723e */ /* 0x000fe400020006ff */
[----:B------:R-:W-:-:S03]  /*41a0*/  ISETP.LT.OR P3, PT, R27, 0x1, !P1 ;  /* 0x000000011b00780c */ /* 0x000fc60004f61670 */
        /* <DEDUP_REMOVED lines=8> */
.L_x_91:
[----:B------:R-:W-:Y:S05]  /*4230*/  BSYNC B1 ;  /* 0x0000000000017941 */ /* 0x000fea0003800000 */
.L_x_90:
[----:B-----5:R-:W-:Y:S01]  /*4240*/  LOP3.LUT R21, R21, 0xff, RZ, 0xc0, !PT ;  /* 0x000000ff15157812 */ /* 0x020fe200078ec0ff */
[----:B------:R-:W-:Y:S01]  /*4250*/  BSSY B1, `(.L_x_92) ;  /* 0x000000b000017945 */ /* 0x000fe20003800000 */
[----:B------:R-:W-:Y:S02]  /*4260*/  ISETP.LT.OR P0, PT, R27, 0x9, !P0 ;  /* 0x000000091b00780c */ /* 0x000fe40004701670 */
[----:B------:R-:W-:-:S05]  /*4270*/  F2FP.F16.E4M3.UNPACK_B R21, R21 ;  /* 0x00000015ff15723e */ /* 0x000fca00020006ff */
        /* <DEDUP_REMOVED lines=8> */
.L_x_93:
[----:B------:R-:W-:Y:S05]  /*4300*/  BSYNC B1 ;  /* 0x0000000000017941 */ /* 0x000fea0003800000 */
.L_x_92:
        /* <DEDUP_REMOVED lines=12> */
.L_x_95:
[----:B------:R-:W-:Y:S05]  /*43d0*/  BSYNC B1 ;  /* 0x0000000000017941 */ /* 0x000fea0003800000 */
.L_x_94:
        /* <DEDUP_REMOVED lines=13> */
.L_x_97:
[----:B------:R-:W-:Y:S05]  /*44b0*/  BSYNC B1 ;  /* 0x0000000000017941 */ /* 0x000fea0003800000 */
.L_x_96:
        /* <DEDUP_REMOVED lines=13> */
.L_x_99:
[----:B------:R-:W-:Y:S05]  /*4590*/  BSYNC B1 ;  /* 0x0000000000017941 */ /* 0x000fea0003800000 */
.L_x_98:
[----:B-----5:R-:W-:Y:S01]  /*45a0*/  LOP3.LUT R17, R17, 0xff, RZ, 0xc0, !PT ;  /* 0x000000ff11117812 */ /* 0x020fe200078ec0ff */
[----:B------:R-:W-:Y:S01]  /*45b0*/  BSSY B1, `(.L_x_100) ;  /* 0x000000b000017945 */ /* 0x000fe20003800000 */
[----:B------:R-:W-:Y:S02]  /*45c0*/  ISETP.LT.OR P0, PT, R27, 0x9, !P0 ;  /* 0x000000091b00780c */ /* 0x000fe40004701670 */
[----:B------:R-:W-:Y:S02]  /*45d0*/  F2FP.F16.E4M3.UNPACK_B R17, R17 ;  /* 0x00000011ff11723e */ /* 0x000fe400020006ff */
[----:B0-2---:R-:W-:-:S03]  /*45e0*/  PRMT R14, RZ, 0x7610, R14 ;  /* 0x00007610ff0e7816 */ /* 0x005fc6000000000e */
[----:B------:R-:W-:-:S05]  /*45f0*/  HADD2.F32 R17, -RZ, R17.H0_H0 ;  /* 0x20000011ff117230 */ /* 0x000fca0000004100 */
[----:B------:R-:W-:-:S04]  /*4600*/  FMUL R17, R17, R12 ;  /* 0x0000000c11117220 */ /* 0x000fc80000400000 */
[----:B------:R-:W-:-:S05]  /*4610*/  FFMA R17, R18, R7, R17 ;  /* 0x0000000712117223 */ /* 0x000fca0000000011 */
[----:B------:R-:W-:-:S05]  /*4620*/  F2FP.SATFINITE.E4M3.F32.PACK_AB_MERGE_C R17, RZ, R17, RZ ;  /* 0x00000011ff11723e */ /* 0x000fca00048070ff */
[----:B------:R0:W-:Y:S01]  /*4630*/  @!P3 STG.E.U8 desc[UR16][R8.64+0x39], R17 ;  /* 0x000039110800b986 */ /* 0x0001e2000c101110 */
[----:B------:R-:W-:Y:S05]  /*4640*/  @P0 BRA `(.L_x_101) ;  /* 0x0000000000040947 */ /* 0x000fea0003800000 */
[----:B------:R2:W5:Y:S02]  /*4650*/  LDG.E.U8 R14, desc[UR16][R24.64+0x38] ;  /* 0x00003810180e7981 */ /* 0x000564000c1e1100 */
.L_x_101:
[----:B------:R-:W-:Y:S05]  /*4660*/  BSYNC B1 ;  /* 0x0000000000017941 */ /* 0x000fea0003800000 */
.L_x_100:
[----:B-----5:R-:W-:Y:S01]  /*4670*/  LOP3.LUT R14, R14, 0xff, RZ, 0xc0, !PT ;  /* 0x000000ff0e0e7812 */ /* 0x020fe200078ec0ff */
[----:B------:R-:W-:Y:S01]  /*4680*/  BSSY B1, `(.L_x_102) ;  /* 0x000000b000017945 */ /* 0x000fe20003800000 */
[----:B------:R-:W-:Y:S02]  /*4690*/  ISETP.LT.OR P1, PT, R27, 0x9, !P1 ;  /* 0x000000091b00780c */ /* 0x000fe40004f21670 */
[----:B------:R-:W-:-:S05]  /*46a0*/  F2FP.F16.E4M3.UNPACK_B R14, R14 ;  /* 0x0000000eff0e723e */ /* 0x000fca00020006ff */
[----:B01-3--:R-:W-:-:S05]  /*46b0*/  HADD2.F32 R9, -RZ, R14.H0_H0 ;  /* 0x2000000eff097230 */ /* 0x00bfca0000004100 */
[----:B------:R-:W-:-:S04]  /*46c0*/  FMUL R8, R9, R12 ;  /* 0x0000000c09087220 */ /* 0x000fc80000400000 */
[----:B------:R-:W-:-:S05]  /*46d0*/  FFMA R8, R13, R7, R8 ;  /* 0x000000070d087223 */ /* 0x000fca0000000008 */
[----:B------:R-:W-:Y:S02]  /*46e0*/  F2FP.SATFINITE.E4M3.F32.PACK_AB_MERGE_C R9, RZ, R8, RZ ;  /* 0x00000008ff09723e */ /* 0x000fe400048070ff */
[----:B------:R-:W-:-:S03]  /*46f0*/  PRMT R8, RZ, 0x7610, R8 ;  /* 0x00007610ff087816 */ /* 0x000fc60000000008 */
[----:B------:R0:W-:Y:S01]  /*4700*/  @!P0 STG.E.U8 desc[UR16][R10.64+0x38], R9 ;  /* 0x000038090a008986 */ /* 0x0001e2000c101110 */
[----:B------:R-:W-:Y:S05]  /*4710*/  @P1 BRA `(.L_x_103) ;  /* 0x0000000000041947 */ /* 0x000fea0003800000 */
[----:B------:R1:W5:Y:S02]  /*4720*/  LDG.E.U8 R8, desc[UR16][R24.64+0x39] ;  /* 0x0000391018087981 */ /* 0x000364000c1e1100 */
.L_x_103:
[----:B------:R-:W-:Y:S05]  /*4730*/  BSYNC B1 ;  /* 0x0000000000017941 */ /* 0x000fea0003800000 */
.L_x_102:
[----:B------:R-:W-:Y:S05]  /*4740*/  @P1 BRA `(.L_x_104) ;  /* 0x0000000800601947 */ /* 0x000fea0003800000 */
[----:B-----5:R-:W-:-:S04]  /*4750*/  LOP3.LUT R8, R8, 0xff, RZ, 0xc0, !PT ;  /* 0x000000ff08087812 */ /* 0x020fc800078ec0ff */
[----:B------:R-:W-:-:S05]  /*4760*/  F2FP.F16.E4M3.UNPACK_B R8, R8 ;  /* 0x00000008ff08723e */ /* 0x000fca00020006ff */
[----:B0-----:R-:W-:-:S05]  /*4770*/  HADD2.F32 R9, -RZ, R8.H0_H0 ;  /* 0x20000008ff097230 */ /* 0x001fca0000004100 */
[----:B------:R-:W-:-:S04]  /*4780*/  FMUL R9, R9, R12 ;  /* 0x0000000c09097220 */ /* 0x000fc80000400000 */
[----:B------:R-:W-:-:S05]  /*4790*/  FFMA R9, R16, R7, R9 ;  /* 0x0000000710097223 */ /* 0x000fca0000000009 */
[----:B------:R-:W-:-:S05]  /*47a0*/  F2FP.SATFINITE.E4M3.F32.PACK_AB_MERGE_C R9, RZ, R9, RZ ;  /* 0x00000009ff09723e */ /* 0x000fca00048070ff */
[----:B------:R3:W-:Y:S01]  /*47b0*/  STG.E.U8 desc[UR16][R10.64+0x39], R9 ;  /* 0x000039090a007986 */ /* 0x0007e2000c101110 */
[----:B------:R-:W-:Y:S05]  /*47c0*/  BRA `(.L_x_104) ;  /* 0x0000000800407947 */ /* 0x000fea0003800000 */
.L_x_39:
[C---:B------:R-:W-:Y:S01]  /*47d0*/  ISETP.GE.AND P3, PT, R28.reuse, 0x1, PT ;  /* 0x000000011c00780c */ /* 0x040fe20003f66270 */
[-C--:B--2---:R-:W-:Y:S01]  /*47e0*/  FMUL R79, R79, R7.reuse ;  /* 0x000000074f4f7220 */ /* 0x084fe20000400000 */
[----:B------:R-:W-:Y:S01]  /*47f0*/  ISETP.GE.AND P0, PT, R28, 0x2, PT ;  /* 0x000000021c00780c */ /* 0x000fe20003f06270 */
[-C--:B------:R-:W-:Y:S01]  /*4800*/  FMUL R80, R80, R7.reuse ;  /* 0x0000000750507220 */ /* 0x080fe20000400000 */
[----:B------:R-:W-:Y:S01]  /*4810*/  ISETP.LT.OR P1, PT, R27, 0x1, !P3 ;  /* 0x000000011b00780c */ /* 0x000fe20005f21670 */
[-C--:B------:R-:W-:Y:S01]  /*4820*/  FMUL R77, R77, R7.reuse ;  /* 0x000000074d4d7220 */ /* 0x080fe20000400000 */
[C---:B------:R-:W-:Y:S01]  /*4830*/  ISETP.LT.OR P2, PT, R27.reuse, 0x1, !P0 ;  /* 0x000000011b00780c */ /* 0x040fe20004741670 */
[-C--:B------:R-:W-:Y:S01]  /*4840*/  FMUL R78, R78, R7.reuse ;  /* 0x000000074e4e7220 */ /* 0x080fe20000400000 */
[----:B------:R-:W-:Y:S01]  /*4850*/  ISETP.LT.OR P3, PT, R27, 0x9, !P3 ;  /* 0x000000091b00780c */ /* 0x000fe20005f61670 */
[----:B------:R-:W-:Y:S01]  /*4860*/  FMUL R75, R75, R7 ;  /* 0x000000074b4b7220 */ /* 0x000fe20000400000 */
[----:B------:R-:W-:Y:S01]  /*4870*/  F2FP.SATFINITE.E4M3.F32.PACK_AB_MERGE_C R79, RZ, R79, RZ ;  /* 0x0000004fff4f723e */ /* 0x000fe200048070ff */
[-C--:B------:R-:W-:Y:S01]  /*4880*/  FMUL R76, R76, R7.reuse ;  /* 0x000000074c4c7220 */ /* 0x080fe20000400000 */
[----:B------:R-:W-:Y:S01]  /*4890*/  F2FP.SATFINITE.E4M3.F32.PACK_AB_MERGE_C R15, RZ, R80, RZ ;  /* 0x00000050ff0f723e */ /* 0x000fe200048070ff */
[----:B------:R-:W-:Y:S01]  /*48a0*/  FMUL R74, R74, R7 ;  /* 0x000000074a4a7220 */ /* 0x000fe20000400000 */
[----:B------:R-:W-:Y:S01]  /*48b0*/  F2FP.SATFINITE.E4M3.F32.PACK_AB_MERGE_C R77, RZ, R77, RZ ;  /* 0x0000004dff4d723e */ /* 0x000fe200048070ff */
[-C--:B------:R-:W-:Y:S01]  /*48c0*/  FMUL R72, R72, R7.reuse ;  /* 0x0000000748487220 */ /* 0x080fe20000400000 */
[----:B------:R-:W-:Y:S01]  /*48d0*/  ISETP.LT.OR P0, PT, R27, 0x9, !P0 ;  /* 0x000000091b00780c */ /* 0x000fe20004701670 */
[----:B------:R-:W-:Y:S01]  /*48e0*/  @!P1 STG.E.U8 desc[UR16][R8.64], R79 ;  /* 0x0000004f08009986 */ /* 0x000fe2000c101110 */
[C---:B------:R-:W-:Y:S01]  /*48f0*/  ISETP.GE.AND P1, PT, R28.reuse, 0x9, PT ;  /* 0x000000091c00780c */ /* 0x040fe20003f26270 */
[----:B------:R-:W-:Y:S01]  /*4900*/  FMUL R69, R69, R7 ;  /* 0x0000000745457220 */ /* 0x000fe20000400000 */
[----:B------:R-:W-:Y:S01]  /*4910*/  F2FP.SATFINITE.E4M3.F32.PACK_AB_MERGE_C R75, RZ, R75, RZ ;  /* 0x0000004bff4b723e */ /* 0x000fe200048070ff */
[----:B------:R0:W-:Y:S01]  /*4920*/  @!P2 STG.E.U8 desc[UR16][R8.64+0x1], R15 ;  /* 0x0000010f0800a986 */ /* 0x0001e2000c101110 */
[----:B------:R-:W-:Y:S01]  /*4930*/  ISETP.GE.AND P2, PT, R28, 0xa, PT ;  /* 0x0000000a1c00780c */ /* 0x000fe20003f46270 */
[-C--:B------:R-:W-:Y:S01]  /*4940*/  FMUL R70, R70, R7.reuse ;  /* 0x0000000746467220 */ /* 0x080fe20000400000 */
[----:B------:R-:W-:Y:S01]  /*4950*/  F2FP.SATFINITE.E4M3.F32.PACK_AB_MERGE_C R25, RZ, R76, RZ ;  /* 0x0000004cff19723e */ /* 0x000fe200048070ff */
[----:B------:R-:W-:Y:S01]  /*4960*/  @!P3 STG.E.U8 desc[UR16][R10.64], R77 ;  /* 0x0000004d0a00b986 */ /* 0x000fe2000c101110 */
[C---:B------:R-:W-:Y:S01]  /*4970*/  ISETP.LT.OR P3, PT, R27.reuse, 0x1, !P1 ;  /* 0x000000011b00780c */ /* 0x040fe20004f61670 */
[-C--:B------:R-:W-:Y:S01]  /*4980*/  FMUL R68, R68, R7.reuse ;  /* 0x0000000744447220 */ /* 0x080fe20000400000 */
[----:B------:R-:W-:Y:S01]  /*4990*/  ISETP.LT.OR P5, PT, R27, 0x1, !P2 ;  /* 0x000000011b00780c */ /* 0x000fe200057a1670 */
[-C--:B------:R-:W-:Y:S01]  /*49a0*/  FMUL R67, R67, R7.reuse ;  /* 0x0000000743437220 */ /* 0x080fe20000400000 */
[----:B------:R-:W-:Y:S01]  /*49b0*/  ISETP.LT.OR P1, PT, R27, 0x9, !P1 ;  /* 0x000000091b00780c */ /* 0x000fe20004f21670 */
[-C--:B------:R-:W-:Y:S01]  /*49c0*/  FMUL R65, R65, R7.reuse ;  /* 0x0000000741417220 */ /* 0x080fe20000400000 */
[----:B------:R-:W-:Y:S01]  /*49d0*/  F2FP.SATFINITE.E4M3.F32.PACK_AB_MERGE_C R29, RZ, R74, RZ ;  /* 0x0000004aff1d723e */ /* 0x000fe200048070ff */
[-C--:B------:R-:W-:Y:S01]  /*49e0*/  FMUL R66, R66, R7.reuse ;  /* 0x0000000742427220 */ /* 0x080fe20000400000 */
[----:B0-----:R-:W-:Y:S01]  /*49f0*/  F2FP.SATFINITE.E4M3.F32.PACK_AB_MERGE_C R15, RZ, R78, RZ ;  /* 0x0000004eff0f723e */ /* 0x001fe200048070ff */
[-C--:B------:R-:W-:Y:S01]  /*4a00*/  FMUL R64, R64, R7.reuse ;  /* 0x0000000740407220 */ /* 0x080fe20000400000 */
[----:B------:R-:W-:Y:S01]  /*4a10*/  ISETP.LT.OR P2, PT, R27, 0x9, !P2 ;  /* 0x000000091b00780c */ /* 0x000fe20005741670 */
[-C--:B------:R-:W-:Y:S01]  /*4a20*/  FMUL R63, R63, R7.reuse ;  /* 0x000000073f3f7220 */ /* 0x080fe20000400000 */
[----:B------:R-:W-:Y:S01]  /*4a30*/  F2FP.SATFINITE.E4M3.F32.PACK_AB_MERGE_C R31, RZ, R72, RZ ;  /* 0x00000048ff1f723e */ /* 0x000fe200048070ff */
[----:B------:R0:W-:Y:S01]  /*4a40*/  @!P0 STG.E.U8 desc[UR16][R10.64+0x1], R15 ;  /* 0x0000010f0a008986 */ /* 0x0001e2000c101110 */
[C---:B------:R-:W-:Y:S01]  /*4a50*/  ISETP.GE.AND P0, PT, R28.reuse, 0x11, PT ;  /* 0x000000111c00780c */ /* 0x040fe20003f06270 */
[----:B------:R-:W-:Y:S01]  /*4a60*/  FMUL R61, R61, R7 ;  /* 0x000000073d3d7220 */ /* 0x000fe20000400000 */
[----:B------:R-:W-:Y:S01]  /*4a70*/  F2FP.SATFINITE.E4M3.F32.PACK_AB_MERGE_C R69, RZ, R69, RZ ;  /* 0x00000045ff45723e */ /* 0x000fe200048070ff */
[----:B------:R-:W-:Y:S01]  /*4a80*/  @!P3 STG.E.U8 desc[UR16][R8.64+0x8], R75 ;  /* 0x0000084b0800b986 */ /* 0x000fe2000c101110 */
[----:B------:R-:W-:Y:S01]  /*4a90*/  ISETP.GE.AND P3, PT, R28, 0x12, PT ;  /* 0x000000121c00780c */ /* 0x000fe20003f66270 */
[----:B------:R-:W-:Y:S01]  /*4aa0*/  FMUL R62, R62, R7 ;  /* 0x000000073e3e7220 */ /* 0x000fe20000400000 */
[----:B------:R-:W-:Y:S01]  /*4ab0*/  F2FP.SATFINITE.E4M3.F32.PACK_AB_MERGE_C R67, RZ, R67, RZ ;  /* 0x00000043ff43723e */ /* 0x000fe200048070ff */
[----:B------:R1:W-:Y:S01]  /*4ac0*/  @!P5 STG.E.U8 desc[UR16][R8.64+0x9], R25 ;  /* 0x000009190800d986 */ /* 0x0003e2000c101110 */
[----:B------:R-:W-:Y:S01]  /*4ad0*/  ISETP.LT.OR P5, PT, R27, 0x1, !P3 ;  /* 0x000000011b00780c */ /* 0x000fe20005fa1670 */
[-C--:B------:R-:W-:Y:S01]  /*4ae0*/  FMUL R59, R59, R7.reuse ;  /* 0x000000073b3b7220 */ /* 0x080fe20000400000 */
[C---:B------:R-:W-:Y:S01]  /*4af0*/  ISETP.LT.OR P3, PT, R27.reuse, 0x9, !P3 ;  /* 0x000000091b00780c */ /* 0x040fe20005f61670 */
[----:B------:R-:W-:Y:S01]  /*4b00*/  @!P1 STG.E.U8 desc[UR16][R10.64+0x8], R29 ;  /* 0x0000081d0a009986 */ /* 0x000fe2000c101110 */
[----:B------:R-:W-:Y:S01]  /*4b10*/  ISETP.LT.OR P1, PT, R27, 0x1, !P0 ;  /* 0x000000011b00780c */ /* 0x000fe20004721670 */
[-C--:B------:R-:W-:Y:S01]  /*4b20*/  FMUL R60, R60, R7.reuse ;  /* 0x000000073c3c7220 */ /* 0x080fe20000400000 */
[----:B0-----:R-:W-:Y:S01]  /*4b30*/  F2FP.SATFINITE.E4M3.F32.PACK_AB_MERGE_C R15, RZ, R70, RZ ;  /* 0x00000046ff0f723e */ /* 0x001fe200048070ff */
[----:B------:R-:W-:Y:S01]  /*4b40*/  @!P2 STG.E.U8 desc[UR16][R10.64+0x9], R31 ;  /* 0x0000091f0a00a986 */ /* 0x000fe2000c101110 */
[----:B------:R-:W-:Y:S01]  /*4b50*/  ISETP.GE.AND P2, PT, R28, 0x19, PT ;  /* 0x000000191c00780c */ /* 0x000fe20003f46270 */
[-C--:B------:R-:W-:Y:S01]  /*4b60*/  FMUL R57, R57, R7.reuse ;  /* 0x0000000739397220 */ /* 0x080fe20000400000 */
[C---:B------:R-:W-:Y:S01]  /*4b70*/  ISETP.LT.OR P0, PT, R27.reuse, 0x9, !P0 ;  /* 0x000000091b00780c */ /* 0x040fe20004701670 */
[-C--:B------:R-:W-:Y:S01]  /*4b80*/  FMUL R58, R58, R7.reuse ;  /* 0x000000073a3a7220 */ /* 0x080fe20000400000 */
[----:B------:R-:W-:Y:S01]  /*4b90*/  ISETP.LT.OR P6, PT, R27, 0x1, !P2 ;  /* 0x000000011b00780c */ /* 0x000fe200057c1670 */
[----:B------:R0:W-:Y:S01]  /*4ba0*/  @!P5 STG.E.U8 desc[UR16][R8.64+0x11], R15 ;  /* 0x0000110f0800d986 */ /* 0x0001e2000c101110 */
[----:B-1----:R-:W-:Y:S01]  /*4bb0*/  F2FP.SATFINITE.E4M3.F32.PACK_AB_MERGE_C R25, RZ, R68, RZ ;  /* 0x00000044ff19723e */ /* 0x002fe200048070ff */
[----:B------:R-:W-:Y:S01]  /*4bc0*/  FMUL R56, R56, R7 ;  /* 0x0000000738387220 */ /* 0x000fe20000400000 */
[----:B------:R-:W-:Y:S01]  /*4bd0*/  F2FP.SATFINITE.E4M3.F32.PACK_AB_MERGE_C R65, RZ, R65, RZ ;  /* 0x00000041ff41723e */ /* 0x000fe200048070ff */
[----:B------:R-:W-:Y:S01]  /*4be0*/  @!P1 STG.E.U8 desc[UR16][R8.64+0x10], R69 ;  /* 0x0000104508009986 */ /* 0x000fe2000c101110 */
[----:B------:R-:W-:Y:S01]  /*4bf0*/  ISETP.GE.AND P1, PT, R28, 0x1a, PT ;  /* 0x0000001a1c00780c */ /* 0x000fe20003f26270 */
[-C--:B------:R-:W-:Y:S01]  /*4c00*/  FMUL R23, R23, R7.reuse ;  /* 0x0000000717177220 */ /* 0x080fe20000400000 */
[C---:B------:R-:W-:Y:S01]  /*4c10*/  ISETP.LT.OR P2, PT, R27.reuse, 0x9, !P2 ;  /* 0x000000091b00780c */ /* 0x040fe20005741670 */
[----:B------:R1:W-:Y:S01]  /*4c20*/  @!P3 STG.E.U8 desc[UR16][R10.64+0x11], R25 ;  /* 0x000011190a00b986 */ /* 0x0003e2000c101110 */
[----:B------:R-:W-:Y:S01]  /*4c30*/  ISETP.LT.OR P5, PT, R27, 0x1, !P1 ;  /* 0x000000011b00780c */ /* 0x000fe20004fa1670 */
[-C--:B------:R-:W-:Y:S01]  /*4c40*/  FMUL R21, R21, R7.reuse ;  /* 0x0000000715157220 */ /* 0x080fe20000400000 */
[----:B------:R-:W-:Y:S01]  /*4c50*/  ISETP.LT.OR P3, PT, R27, 0x9, !P1 ;  /* 0x000000091b00780c */ /* 0x000fe20004f61670 */
[----:B------:R-:W-:Y:S01]  /*4c60*/  @!P0 STG.E.U8 desc[UR16][R10.64+0x10], R67 ;  /* 0x000010430a008986 */ /* 0x000fe2000c101110 */
[----:B0-----:R-:W-:Y:S01]  /*4c70*/  F2FP.SATFINITE.E4M3.F32.PACK_AB_MERGE_C R15, RZ, R66, RZ ;  /* 0x00000042ff0f723e */ /* 0x001fe200048070ff */
[-C--:B------:R-:W-:Y:S01]  /*4c80*/  FMUL R22, R22, R7.reuse ;  /* 0x0000000716167220 */ /* 0x080fe20000400000 */
[C---:B------:R-:W-:Y:S01]  /*4c90*/  ISETP.GE.AND P0, PT, R28.reuse, 0x21, PT ;  /* 0x000000211c00780c */ /* 0x040fe20003f06270 */
[----:B------:R-:W-:Y:S01]  /*4ca0*/  @!P6 STG.E.U8 desc[UR16][R8.64+0x18], R65 ;  /* 0x000018410800e986 */ /* 0x000fe2000c101110 */
[----:B------:R-:W-:Y:S01]  /*4cb0*/  ISETP.GE.AND P1, PT, R28, 0x22, PT ;  /* 0x000000221c00780c */ /* 0x000fe20003f26270 */
[-C--:B------:R-:W-:Y:S01]  /*4cc0*/  FMUL R19, R19, R7.reuse ;  /* 0x0000000713137220 */ /* 0x080fe20000400000 */
[C---:B------:R-:W-:Y:S01]  /*4cd0*/  ISETP.LT.OR P6, PT, R27.reuse, 0x1, !P0 ;  /* 0x000000011b00780c */ /* 0x040fe200047c1670 */
[-C--:B------:R-:W-:Y:S01]  /*4ce0*/  FMUL R20, R20, R7.reuse ;  /* 0x0000000714147220 */ /* 0x080fe20000400000 */
[----:B-1----:R-:W-:Y:S01]  /*4cf0*/  F2FP.SATFINITE.E4M3.F32.PACK_AB_MERGE_C R25, RZ, R64, RZ ;  /* 0x00000040ff19723e */ /* 0x002fe200048070ff */
[----:B------:R0:W-:Y:S01]  /*4d00*/  @!P5 STG.E.U8 desc[UR16][R8.64+0x19], R15 ;  /* 0x0000190f0800d986 */ /* 0x0001e2000c101110 */
[----:B------:R-:W-:Y:S01]  /*4d10*/  ISETP.LT.OR P5, PT, R27, 0x1, !P1 ;  /* 0x000000011b00780c */ /* 0x000fe20004fa1670 */
[----:B------:R-:W-:Y:S01]  /*4d20*/  FMUL R17, R17, R7 ;  /* 0x0000000711117220 */ /* 0x000fe20000400000 */
[----:B------:R-:W-:Y:S01]  /*4d30*/  F2FP.SATFINITE.E4M3.F32.PACK_AB_MERGE_C R63, RZ, R63, RZ ;  /* 0x0000003fff3f723e */ /* 0x000fe200048070ff */
[----:B------:R1:W-:Y:S01]  /*4d40*/  @!P3 STG.E.U8 desc[UR16][R10.64+0x19], R25 ;  /* 0x000019190a00b986 */ /* 0x0003e2000c101110 */
[----:B------:R-:W-:Y:S01]  /*4d50*/  F2FP.SATFINITE.E4M3.F32.PACK_AB_MERGE_C R61, RZ, R61, RZ ;  /* 0x0000003dff3d723e */ /* 0x000fe200048070ff */
[-C--:B------:R-:W-:Y:S01]  /*4d60*/  FMUL R18, R18, R7.reuse ;  /* 0x0000000712127220 */ /* 0x080fe20000400000 */
[----:B------:R-:W-:Y:S01]  /*4d70*/  F2FP.SATFINITE.E4M3.F32.PACK_AB_MERGE_C R29, RZ, R62, RZ ;  /* 0x0000003eff1d723e */ /* 0x000fe200048070ff */
[----:B------:R-:W-:Y:S01]  /*4d80*/  @!P2 STG.E.U8 desc[UR16][R10.64+0x18], R63 ;  /* 0x0000183f0a00a986 */ /* 0x000fe2000c101110 */
[----:B------:R-:W-:Y:S01]  /*4d90*/  ISETP.LT.OR P3, PT, R27, 0x9, !P1 ;  /* 0x000000091b00780c */ /* 0x000fe20004f61670 */
[-C--:B------:R-:W-:Y:S01]  /*4da0*/  FMUL R13, R13, R7.reuse ;  /* 0x000000070d0d7220 */ /* 0x080fe20000400000 */
[----:B------:R-:W-:Y:S01]  /*4db0*/  ISETP.GE.AND P2, PT, R28, 0x29, PT ;  /* 0x000000291c00780c */ /* 0x000fe20003f46270 */
[----:B------:R-:W-:Y:S01]  /*4dc0*/  @!P6 STG.E.U8 desc[UR16][R8.64+0x20], R61 ;  /* 0x0000203d0800e986 */ /* 0x000fe2000c101110 */
[C---:B------:R-:W-:Y:S01]  /*4dd0*/  ISETP.LT.OR P0, PT, R27.reuse, 0x9, !P0 ;  /* 0x000000091b00780c */ /* 0x040fe20004701670 */
[----:B------:R-:W-:Y:S01]  /*4de0*/  FMUL R16, R16, R7 ;  /* 0x0000000710107220 */ /* 0x000fe20000400000 */
[----:B------:R-:W-:Y:S01]  /*4df0*/  ISETP.GE.AND P1, PT, R28, 0x2a, PT ;  /* 0x0000002a1c00780c */ /* 0x000fe20003f26270 */
[----:B------:R-:W-:Y:S01]  /*4e00*/  @!P5 STG.E.U8 desc[UR16][R8.64+0x21], R29 ;  /* 0x0000211d0800d986 */ /* 0x000fe2000c101110 */
[----:B------:R-:W-:-:S02]  /*4e10*/  ISETP.LT.OR P6, PT, R27, 0x1, !P2 ;  /* 0x000000011b00780c */ /* 0x000fc400057c1670 */
[C---:B------:R-:W-:Y:S02]  /*4e20*/  ISETP.LT.OR P5, PT, R27.reuse, 0x1, !P1 ;  /* 0x000000011b00780c */ /* 0x040fe40004fa1670 */
[----:B------:R-:W-:Y:S02]  /*4e30*/  F2FP.SATFINITE.E4M3.F32.PACK_AB_MERGE_C R59, RZ, R59, RZ ;  /* 0x0000003bff3b723e */ /* 0x000fe400048070ff */
[----:B0-----:R-:W-:Y:S02]  /*4e40*/  F2FP.SATFINITE.E4M3.F32.PACK_AB_MERGE_C R15, RZ, R60, RZ ;  /* 0x0000003cff0f723e */ /* 0x001fe400048070ff */
[----:B------:R-:W-:Y:S01]  /*4e50*/  F2FP.SATFINITE.E4M3.F32.PACK_AB_MERGE_C R57, RZ, R57, RZ ;  /* 0x00000039ff39723e */ /* 0x000fe200048070ff */
[----:B------:R-:W-:Y:S01]  /*4e60*/  @!P0 STG.E.U8 desc[UR16][R10.64+0x20], R59 ;  /* 0x0000203b0a008986 */ /* 0x000fe2000c101110 */
[----:B-1----:R-:W-:Y:S02]  /*4e70*/  F2FP.SATFINITE.E4M3.F32.PACK_AB_MERGE_C R25, RZ, R58, RZ ;  /* 0x0000003aff19723e */ /* 0x002fe400048070ff */
[C---:B------:R-:W-:Y:S01]  /*4e80*/  ISETP.LT.OR P1, PT, R27.reuse, 0x9, !P1 ;  /* 0x000000091b00780c */ /* 0x040fe20004f21670 */
[----:B------:R0:W-:Y:S01]  /*4e90*/  @!P3 STG.E.U8 desc[UR16][R10.64+0x21], R15 ;  /* 0x0000210f0a00b986 */ /* 0x0001e2000c101110 */
[----:B------:R-:W-:-:S02]  /*4ea0*/  ISETP.LT.OR P2, PT, R27, 0x9, !P2 ;  /* 0x000000091b00780c */ /* 0x000fc40005741670 */
[C---:B------:R-:W-:Y:S01]  /*4eb0*/  ISETP.GE.AND P3, PT, R28.reuse, 0x31, PT ;  /* 0x000000311c00780c */ /* 0x040fe20003f66270 */
[----:B------:R-:W-:Y:S01]  /*4ec0*/  @!P6 STG.E.U8 desc[UR16][R8.64+0x28], R57 ;  /* 0x000028390800e986 */ /* 0x000fe2000c101110 */
[----:B------:R-:W-:Y:S02]  /*4ed0*/  ISETP.GE.AND P0, PT, R28, 0x32, PT ;  /* 0x000000321c00780c */ /* 0x000fe40003f06270 */
[----:B------:R-:W-:Y:S01]  /*4ee0*/  F2FP.SATFINITE.E4M3.F32.PACK_AB_MERGE_C R23, RZ, R23, RZ ;  /* 0x00000017ff17723e */ /* 0x000fe200048070ff */
[----:B------:R1:W-:Y:S01]  /*4ef0*/  @!P5 STG.E.U8 desc[UR16][R8.64+0x29], R25 ;  /* 0x000029190800d986 */ /* 0x0003e2000c101110 */
[C---:B------:R-:W-:Y:S02]  /*4f00*/  ISETP.LT.OR P5, PT, R27.reuse, 0x1, !P3 ;  /* 0x000000011b00780c */ /* 0x040fe40005fa1670 */
[----:B------:R-:W-:Y:S02]  /*4f10*/  ISETP.LT.OR P6, PT, R27, 0x1, !P0 ;  /* 0x000000011b00780c */ /* 0x000fe400047c1670 */
[----:B0-----:R-:W-:Y:S01]  /*4f20*/  F2FP.SATFINITE.E4M3.F32.PACK_AB_MERGE_C R15, RZ, R56, RZ ;  /* 0x00000038ff0f723e */ /* 0x001fe200048070ff */
[----:B------:R-:W-:Y:S01]  /*4f30*/  @!P2 STG.E.U8 desc[UR16][R10.64+0x28], R23 ;  /* 0x000028170a00a986 */ /* 0x000fe2000c101110 */
[----:B------:R-:W-:-:S02]  /*4f40*/  F2FP.SATFINITE.E4M3.F32.PACK_AB_MERGE_C R21, RZ, R21, RZ ;  /* 0x00000015ff15723e */ /* 0x000fc400048070ff */
[C---:B------:R-:W-:Y:S01]  /*4f50*/  ISETP.GE.AND P2, PT, R28.reuse, 0x3a, PT ;  /* 0x0000003a1c00780c */ /* 0x040fe20003f46270 */
[----:B------:R0:W-:Y:S01]  /*4f60*/  @!P1 STG.E.U8 desc[UR16][R10.64+0x29], R15 ;  /* 0x0000290f0a009986 */ /* 0x0001e2000c101110 */
[C---:B------:R-:W-:Y:S02]  /*4f70*/  ISETP.LT.OR P1, PT, R27.reuse, 0x9, !P3 ;  /* 0x000000091b00780c */ /* 0x040fe40005f21670 */
[----:B-1----:R-:W-:Y:S01]  /*4f80*/  F2FP.SATFINITE.E4M3.F32.PACK_AB_MERGE_C R25, RZ, R22, RZ ;  /* 0x00000016ff19723e */ /* 0x002fe200048070ff */
[----:B------:R1:W-:Y:S01]  /*4f90*/  @!P5 STG.E.U8 desc[UR16][R8.64+0x30], R21 ;  /* 0x000030150800d986 */ /* 0x0003e2000c101110 */
[----:B------:R-:W-:Y:S02]  /*4fa0*/  ISETP.GE.AND P3, PT, R28, 0x39, PT ;  /* 0x000000391c00780c */ /* 0x000fe40003f66270 */
[C---:B------:R-:W-:Y:S01]  /*4fb0*/  ISETP.LT.OR P0, PT, R27.reuse, 0x9, !P0 ;  /* 0x000000091b00780c */ /* 0x040fe20004701670 */
[----:B------:R2:W-:Y:S01]  /*4fc0*/  @!P6 STG.E.U8 desc[UR16][R8.64+0x31], R25 ;  /* 0x000031190800e986 */ /* 0x0005e2000c101110 */
[----:B------:R-:W-:-:S02]  /*4fd0*/  ISETP.LT.OR P5, PT, R27, 0x1, !P3 ;  /* 0x000000011b00780c */ /* 0x000fc40005fa1670 */
[C---:B------:R-:W-:Y:S02]  /*4fe0*/  ISETP.LT.OR P6, PT, R27.reuse, 0x1, !P2 ;  /* 0x000000011b00780c */ /* 0x040fe400057c1670 */
[C---:B------:R-:W-:Y:S02]  /*4ff0*/  ISETP.LT.OR P3, PT, R27.reuse, 0x9, !P3 ;  /* 0x000000091b00780c */ /* 0x040fe40005f61670 */
[----:B------:R-:W-:Y:S02]  /*5000*/  ISETP.LT.OR P2, PT, R27, 0x9, !P2 ;  /* 0x000000091b00780c */ /* 0x000fe40005741670 */
[----:B------:R-:W-:Y:S02]  /*5010*/  F2FP.SATFINITE.E4M3.F32.PACK_AB_MERGE_C R19, RZ, R19, RZ ;  /* 0x00000013ff13723e */ /* 0x000fe400048070ff */
[----:B0-----:R-:W-:Y:S02]  /*5020*/  F2FP.SATFINITE.E4M3.F32.PACK_AB_MERGE_C R15, RZ, R20, RZ ;  /* 0x00000014ff0f723e */ /* 0x001fe400048070ff */
[----:B------:R-:W-:Y:S01]  /*5030*/  F2FP.SATFINITE.E4M3.F32.PACK_AB_MERGE_C R17, RZ, R17, RZ ;  /* 0x00000011ff11723e */ /* 0x000fe200048070ff */
[----:B------:R2:W-:Y:S01]  /*5040*/  @!P1 STG.E.U8 desc[UR16][R10.64+0x30], R19 ;  /* 0x000030130a009986 */ /* 0x0005e2000c101110 */
[----:B-1----:R-:W-:-:S02]  /*5050*/  F2FP.SATFINITE.E4M3.F32.PACK_AB_MERGE_C R21, RZ, R18, RZ ;  /* 0x00000012ff15723e */ /* 0x002fc400048070ff */
[----:B------:R-:W-:Y:S01]  /*5060*/  F2FP.SATFINITE.E4M3.F32.PACK_AB_MERGE_C R13, RZ, R13, RZ ;  /* 0x0000000dff0d723e */ /* 0x000fe200048070ff */
[----:B------:R2:W-:Y:S01]  /*5070*/  @!P0 STG.E.U8 desc[UR16][R10.64+0x31], R15 ;  /* 0x0000310f0a008986 */ /* 0x0005e2000c101110 */
[----:B------:R-:W-:-:S03]  /*5080*/  F2FP.SATFINITE.E4M3.F32.PACK_AB_MERGE_C R23, RZ, R16, RZ ;  /* 0x00000010ff17723e */ /* 0x000fc600048070ff */
[----:B------:R2:W-:Y:S04]  /*5090*/  @!P5 STG.E.U8 desc[UR16][R8.64+0x38], R17 ;  /* 0x000038110800d986 */ /* 0x0005e8000c101110 */
[----:B------:R2:W-:Y:S04]  /*50a0*/  @!P6 STG.E.U8 desc[UR16][R8.64+0x39], R21 ;  /* 0x000039150800e986 */ /* 0x0005e8000c101110 */
[----:B------:R2:W-:Y:S04]  /*50b0*/  @!P3 STG.E.U8 desc[UR16][R10.64+0x38], R13 ;  /* 0x0000380d0a00b986 */ /* 0x0005e8000c101110 */
[----:B------:R2:W-:Y:S02]  /*50c0*/  @!P2 STG.E.U8 desc[UR16][R10.64+0x39], R23 ;  /* 0x000039170a00a986 */ /* 0x0005e4000c101110 */
.L_x_104:
[----:B------:R-:W-:Y:S05]  /*50d0*/  BSYNC B0 ;  /* 0x0000000000007941 */ /* 0x000fea0003800000 */
.L_x_38:
[----:B------:R-:W-:Y:S01]  /*50e0*/  ULDC UR6, c[0x0][0xc] ;  /* 0x0000030000067ab9 */ /* 0x000fe20000000800 */
[----:B------:R-:W-:Y:S01]  /*50f0*/  ULDC UR7, c[0x0][0x10] ;  /* 0x0000040000077ab9 */ /* 0x000fe20000000800 */
[----:B0-23--:R-:W0:Y:S01]  /*5100*/  LDC R9, c[0x0][0x14] ;  /* 0x00000500ff097b82 */ /* 0x00de220000000800 */
[----:B------:R-:W-:Y:S01]  /*5110*/  UIMAD.WIDE.U32 UR6, UR6, UR7, URZ ;  /* 0x00000007060672a5 */ /* 0x000fe2000f8e003f */
[----:B-----5:R-:W-:Y:S01]  /*5120*/  PRMT R8, RZ, 0x7610, R8 ;  /* 0x00007610ff087816 */ /* 0x020fe20000000008 */
[----:B------:R-:W-:Y:S02]  /*5130*/  IMAD.MOV.U32 R15, RZ, RZ, -0x1 ;  /* 0xffffffffff0f7424 */ /* 0x000fe400078e00ff */
[----:B------:R-:W-:Y:S02]  /*5140*/  IMAD.MOV.U32 R73, RZ, RZ, -0x1 ;  /* 0xffffffffff497424 */ /* 0x000fe400078e00ff */
[----:B0-----:R-:W-:-:S04]  /*5150*/  IMAD.WIDE.U32 R4, R9, UR6, R4 ;  /* 0x0000000609047c25 */ /* 0x001fc8000f8e0004 */
[----:B------:R-:W-:Y:S01]  /*5160*/  IMAD R9, R9, UR7, RZ ;  /* 0x0000000709097c24 */ /* 0x000fe2000f8e02ff */
[----:B------:R-:W-:Y:S02]  /*5170*/  ULDC.64 UR6, c[0x0][0x650] ;  /* 0x0001940000067ab9 */ /* 0x000fe40000000a00 */
[----:B------:R-:W-:Y:S01]  /*5180*/  ISETP.GE.U32.AND P0, PT, R4, UR6, PT ;  /* 0x0000000604007c0c */ /* 0x000fe2000bf06070 */
[----:B------:R-:W-:-:S05]  /*5190*/  IMAD.IADD R5, R5, 0x1, R9 ;  /* 0x0000000105057824 */ /* 0x000fca00078e0209 */
[----:B------:R-:W-:-:S13]  /*51a0*/  ISETP.GE.U32.AND.EX P0, PT, R5, UR7, PT, P0 ;  /* 0x0000000705007c0c */ /* 0x000fda000bf06100 */
[----:B------:R-:W-:Y:S05]  /*51b0*/  @P0 BRA `(.L_x_105) ;  /* 0x0000000400600947 */ /* 0x000fea0003800000 */
[----:B------:R-:W0:Y:S01]  /*51c0*/  S2R R22, SR_CTAID.X ;  /* 0x0000000000167919 */ /* 0x000e220000002500 */
[----:B------:R-:W2:Y:S01]  /*51d0*/  LDC.64 R16, c[0x0][0x628] ;  /* 0x00018a00ff107b82 */ /* 0x000ea20000000a00 */
[----:B------:R-:W-:Y:S01]  /*51e0*/  ULDC UR6, c[0x0][0x150] ;  /* 0x0000540000067ab9 */ /* 0x000fe20000000800 */
[----:B------:R-:W-:Y:S01]  /*51f0*/  IMAD.MOV.U32 R14, RZ, RZ, R4 ;  /* 0x000000ffff0e7224 */ /* 0x000fe200078e0004 */
[----:B-1--4-:R-:W1:Y:S01]  /*5200*/  S2R R24, SR_CTAID.Y ;  /* 0x0000000000187919 */ /* 0x012e620000002600 */
[----:B------:R-:W-:-:S04]  /*5210*/  IMAD.MOV.U32 R15, RZ, RZ, R5 ;  /* 0x000000ffff0f7224 */ /* 0x000fc800078e0005 */
[----:B------:R-:W3:Y:S08]  /*5220*/  LDC R25, c[0x0][0x144] ;  /* 0x00005100ff197b82 */ /* 0x000ef00000000800 */
[----:B------:R-:W4:Y:S08]  /*5230*/  LDC R18, c[0x0][0x630] ;  /* 0x00018c00ff127b82 */ /* 0x000f300000000800 */
[----:B------:R-:W1:Y:S01]  /*5240*/  LDC.64 R20, c[0x0][0x620] ;  /* 0x00018800ff147b82 */ /* 0x000e620000000a00 */
[----:B--2---:R-:W-:-:S04]  /*5250*/  ISETP.NE.U32.AND P0, PT, R16, RZ, PT ;  /* 0x000000ff1000720c */ /* 0x004fc80003f05070 */
[----:B------:R-:W-:Y:S02]  /*5260*/  ISETP.NE.AND.EX P0, PT, R17, RZ, PT, P0 ;  /* 0x000000ff1100720c */ /* 0x000fe40003f05300 */
[----:B0-----:R-:W-:-:S05]  /*5270*/  I2FP.F32.U32 R8, R22 ;  /* 0x0000001600087245 */ /* 0x001fca0000201000 */
[----:B------:R-:W-:-:S04]  /*5280*/  FMUL R8, R8, UR6 ;  /* 0x0000000608087c20 */ /* 0x000fc80008400000 */
[----:B------:R0:W2:Y:S02]  /*5290*/  F2I.U32.TRUNC.NTZ R23, R8 ;  /* 0x0000000800177305 */ /* 0x0000a4000020f000 */
[----:B---34-:R-:W-:Y:S05]  /*52a0*/  @!P0 BRA `(.L_x_106) ;  /* 0x0000000000288947 */ /* 0x018fea0003800000 */
[----:B------:R-:W3:Y:S02]  /*52b0*/  LDC R9, c[0x0][0x634] ;  /* 0x00018d00ff097b82 */ /* 0x000ee40000000800 */
[----:B---3--:R-:W-:-:S05]  /*52c0*/  IADD3 R13, P0, R4, R9, RZ ;  /* 0x00000009040d7210 */ /* 0x008fca0007f1e0ff */
[----:B------:R-:W-:-:S04]  /*52d0*/  IMAD.X R19, RZ, RZ, R5, P0 ;  /* 0x000000ffff137224 */ /* 0x000fc800000e0605 */
[----:B0-----:R-:W-:-:S04]  /*52e0*/  IMAD.WIDE.U32 R8, R19, R16, RZ ;  /* 0x0000001013087225 */ /* 0x001fc800078e00ff */
[----:B------:R-:W-:-:S04]  /*52f0*/  IMAD.WIDE.U32 R10, P0, R13, R17, R8 ;  /* 0x000000110d0a7225 */ /* 0x000fc80007800008 */
[----:B------:R-:W-:-:S04]  /*5300*/  IMAD.WIDE.U32 R8, R13, R16, RZ ;  /* 0x000000100d087225 */ /* 0x000fc800078e00ff */
[----:B------:R-:W-:Y:S01]  /*5310*/  IMAD.X R15, RZ, RZ, RZ, P0 ;  /* 0x000000ffff0f7224 */ /* 0x000fe200000e06ff */
[----:B------:R-:W-:Y:S01]  /*5320*/  IADD3 RZ, P0, R9, R10, RZ ;  /* 0x0000000a09ff7210 */ /* 0x000fe20007f1e0ff */
[----:B------:R-:W-:-:S04]  /*5330*/  IMAD.MOV.U32 R14, RZ, RZ, R11 ;  /* 0x000000ffff0e7224 */ /* 0x000fc800078e000b */
[----:B------:R-:W-:-:S08]  /*5340*/  IMAD.WIDE.U32.X R14, R19, R17, R14, P0 ;  /* 0x00000011130e7225 */ /* 0x000fd000000e040e */
.L_x_106:
[----:B------:R-:W3:Y:S01]  /*5350*/  LDC.64 R30, c[0x0][0x640] ;  /* 0x00019000ff1e7b82 */ /* 0x000ee20000000a00 */
[-C--:B------:R-:W-:Y:S01]  /*5360*/  SHF.R.U64 R73, R14, R18.reuse, R15 ;  /* 0x000000120e497219 */ /* 0x080fe2000000120f */
[----:B--2---:R-:W-:Y:S01]  /*5370*/  IMAD.MOV R23, RZ, RZ, -R23 ;  /* 0x000000ffff177224 */ /* 0x004fe200078e0a17 */
[----:B0-----:R-:W-:Y:S01]  /*5380*/  SHF.R.U32.HI R8, RZ, R18, R15 ;  /* 0x00000012ff087219 */ /* 0x001fe2000001160f */
[----:B------:R-:W-:Y:S01]  /*5390*/  ULDC UR6, c[0x0][0x154] ;  /* 0x0000550000067ab9 */ /* 0x000fe20000000800 */
[----:B------:R-:W-:Y:S01]  /*53a0*/  IADD3 R11, P0, RZ, -R73, RZ ;  /* 0x80000049ff0b7210 */ /* 0x000fe20007f1e0ff */
[----:B------:R-:W-:Y:S02]  /*53b0*/  IMAD R23, R25, R23, R22 ;  /* 0x0000001719177224 */ /* 0x000fe400078e0216 */
[----:B------:R-:W0:Y:S01]  /*53c0*/  LDC R14, c[0x0][0x618] ;  /* 0x00018600ff0e7b82 */ /* 0x000e220000000800 */
[----:B------:R-:W-:Y:S02]  /*53d0*/  IMAD.MOV.U32 R13, RZ, RZ, 0x1 ;  /* 0x00000001ff0d7424 */ /* 0x000fe400078e00ff */
[----:B------:R-:W-:-:S04]  /*53e0*/  IMAD.X R9, RZ, RZ, ~R8, P0 ;  /* 0x000000ffff097224 */ /* 0x000fc800000e0e08 */
[-C--:B-1----:R-:W-:Y:S01]  /*53f0*/  IMAD R10, R9, R20.reuse, RZ ;  /* 0x00000014090a7224 */ /* 0x082fe200078e02ff */
[----:B------:R-:W1:Y:S01]  /*5400*/  LDC R26, c[0x0][0x608] ;  /* 0x00018200ff1a7b82 */ /* 0x000e620000000800 */
[----:B------:R-:W-:-:S04]  /*5410*/  IMAD.WIDE.U32 R8, R11, R20, R4 ;  /* 0x000000140b087225 */ /* 0x000fc800078e0004 */
[----:B------:R-:W-:Y:S01]  /*5420*/  IMAD R11, R11, R21, R10 ;  /* 0x000000150b0b7224 */ /* 0x000fe200078e020a */
[----:B------:R-:W-:Y:S02]  /*5430*/  I2FP.F32.U32 R10, R24 ;  /* 0x00000018000a7245 */ /* 0x000fe40000201000 */
[----:B------:R-:W2:Y:S01]  /*5440*/  LDC R28, c[0x0][0x658] ;  /* 0x00019600ff1c7b82 */ /* 0x000ea20000000800 */
[----:B------:R-:W-:Y:S01]  /*5450*/  IMAD.IADD R9, R9, 0x1, R11 ;  /* 0x0000000109097824 */ /* 0x000fe200078e020b */
[----:B---3--:R-:W-:Y:S01]  /*5460*/  ISETP.NE.U32.AND P0, PT, R30, RZ, PT ;  /* 0x000000ff1e00720c */ /* 0x008fe20003f05070 */
[----:B------:R-:W-:Y:S01]  /*5470*/  FMUL R10, R10, UR6 ;  /* 0x000000060a0a7c20 */ /* 0x000fe20008400000 */
[----:B------:R-:W-:Y:S02]  /*5480*/  IMAD.MOV.U32 R11, RZ, RZ, -0x1 ;  /* 0xffffffffff0b7424 */ /* 0x000fe400078e00ff */
[----:B------:R-:W-:Y:S01]  /*5490*/  ISETP.NE.AND.EX P0, PT, R31, RZ, PT, P0 ;  /* 0x000000ff1f00720c */ /* 0x000fe20003f05300 */
[----:B------:R3:W4:Y:S01]  /*54a0*/  F2I.U32.TRUNC.NTZ R19, R10 ;  /* 0x0000000a00137305 */ /* 0x000722000020f000 */
[----:B------:R-:W3:Y:S01]  /*54b0*/  LDC R21, c[0x0][0x148] ;  /* 0x00005200ff157b82 */ /* 0x000ee20000000800 */
[----:B0-----:R-:W-:-:S02]  /*54c0*/  SHF.R.U64 R18, R8, R14, R9 ;  /* 0x0000000e08127219 */ /* 0x001fc40000001209 */
[----:B------:R-:W-:-:S05]  /*54d0*/  SHF.R.U32.HI R9, RZ, R14, R9 ;  /* 0x0000000eff097219 */ /* 0x000fca0000011609 */
[----:B------:R-:W0:Y:S01]  /*54e0*/  LDC R22, c[0x0][0x600] ;  /* 0x00018000ff167b82 */ /* 0x000e220000000800 */
[-CC-:B-1----:R-:W-:Y:S02]  /*54f0*/  SHF.R.U64 R16, R18, R26.reuse, R9.reuse ;  /* 0x0000001a12107219 */ /* 0x182fe40000001209 */
[----:B------:R-:W-:-:S05]  /*5500*/  SHF.R.U32.HI R9, RZ, R26, R9 ;  /* 0x0000001aff097219 */ /* 0x000fca0000011609 */
[----:B------:R-:W1:Y:S01]  /*5510*/  LDC R27, c[0x0][0x648] ;  /* 0x00019200ff1b7b82 */ /* 0x000e620000000800 */
[-CC-:B--2---:R-:W-:Y:S02]  /*5520*/  SHF.R.U64 R20, R16, R28.reuse, R9.reuse ;  /* 0x0000001c10147219 */ /* 0x184fe40000001209 */
[-C--:B------:R-:W-:Y:S02]  /*5530*/  SHF.L.U32 R11, R11, R28.reuse, RZ ;  /* 0x0000001c0b0b7219 */ /* 0x080fe400000006ff */
[-C--:B------:R-:W-:Y:S01]  /*5540*/  SHF.R.U32.HI R9, RZ, R28.reuse, R9 ;  /* 0x0000001cff097219 */ /* 0x080fe20000011609 */
[----:B------:R-:W-:Y:S01]  /*5550*/  IMAD.MOV.U32 R8, RZ, RZ, R20 ;  /* 0x000000ffff087224 */ /* 0x000fe200078e0014 */
[----:B------:R-:W-:Y:S01]  /*5560*/  SHF.L.U32 R26, R13, R28, RZ ;  /* 0x0000001c0d1a7219 */ /* 0x000fe200000006ff */
[----:B------:R-:W2:Y:S01]  /*5570*/  LDC R29, c[0x0][0x638] ;  /* 0x00018e00ff1d7b82 */ /* 0x000ea20000000800 */
[----:B------:R-:W-:-:S07]  /*5580*/  LOP3.LUT R25, RZ, R11, RZ, 0x33, !PT ;  /* 0x0000000bff197212 */ /* 0x000fce00078e33ff */
[----:B------:R-:W0:Y:S01]  /*5590*/  LDC R32, c[0x0][0x610] ;  /* 0x00018400ff207b82 */ /* 0x000e220000000800 */
[----:B----4-:R-:W-:Y:S05]  /*55a0*/  @!P0 BRA `(.L_x_107) ;  /* 0x0000000000288947 */ /* 0x010fea0003800000 */
[----:B------:R-:W4:Y:S02]  /*55b0*/  LDC R13, c[0x0][0x64c] ;  /* 0x00019300ff0d7b82 */ /* 0x000f240000000800 */
[----:B----4-:R-:W-:-:S05]  /*55c0*/  IADD3 R13, P0, R20, R13, RZ ;  /* 0x0000000d140d7210 */ /* 0x010fca0007f1e0ff */
[----:B------:R-:W-:-:S04]  /*55d0*/  IMAD.X R17, RZ, RZ, R9, P0 ;  /* 0x000000ffff117224 */ /* 0x000fc800000e0609 */
[----:B------:R-:W-:-:S04]  /*55e0*/  IMAD.WIDE.U32 R8, R17, R30, RZ ;  /* 0x0000001e11087225 */ /* 0x000fc800078e00ff */
[----:B---3--:R-:W-:-:S04]  /*55f0*/  IMAD.WIDE.U32 R10, P0, R13, R31, R8 ;  /* 0x0000001f0d0a7225 */ /* 0x008fc80007800008 */
[----:B------:R-:W-:-:S04]  /*5600*/  IMAD.WIDE.U32 R8, R13, R30, RZ ;  /* 0x0000001e0d087225 */ /* 0x000fc800078e00ff */
[----:B------:R-:W-:Y:S01]  /*5610*/  IMAD.X R15, RZ, RZ, RZ, P0 ;  /* 0x000000ffff0f7224 */ /* 0x000fe200000e06ff */
[----:B------:R-:W-:Y:S01]  /*5620*/  IADD3 RZ, P0, R9, R10, RZ ;  /* 0x0000000a09ff7210 */ /* 0x000fe20007f1e0ff */
[----:B------:R-:W-:-:S04]  /*5630*/  IMAD.MOV.U32 R14, RZ, RZ, R11 ;  /* 0x000000ffff0e7224 */ /* 0x000fc800078e000b */
[----:B------:R-:W-:-:S08]  /*5640*/  IMAD.WIDE.U32.X R8, R17, R31, R14, P0 ;  /* 0x0000001f11087225 */ /* 0x000fd000000e040e */
.L_x_107:
[----:B-1----:R-:W-:Y:S01]  /*5650*/  SHF.R.U64 R8, R8, R27, R9 ;  /* 0x0000001b08087219 */ /* 0x002fe20000001209 */
[----:B0-----:R-:W-:Y:S01]  /*5660*/  VIADD R13, R22, 0xffffffff ;  /* 0xffffffff160d7836 */ /* 0x001fe20000000000 */
[----:B------:R-:W-:Y:S01]  /*5670*/  LOP3.LUT R11, R16, R25, RZ, 0xc0, !PT ;  /* 0x00000019100b7212 */ /* 0x000fe200078ec0ff */
[----:B------:R-:W-:Y:S02]  /*5680*/  IMAD.MOV R19, RZ, RZ, -R19 ;  /* 0x000000ffff137224 */ /* 0x000fe400078e0a13 */
[----:B------:R-:W-:Y:S02]  /*5690*/  IMAD.MOV R9, RZ, RZ, -R8 ;  /* 0x000000ffff097224 */ /* 0x000fe400078e0a08 */
[----:B------:R-:W-:Y:S01]  /*56a0*/  IMAD R26, R26, R8, R11 ;  /* 0x000000081a1a7224 */ /* 0x000fe200078e020b */
[----:B------:R-:W-:Y:S01]  /*56b0*/  LOP3.LUT R11, R18, R13, RZ, 0xc0, !PT ;  /* 0x0000000d120b7212 */ /* 0x000fe200078ec0ff */
[----:B---3--:R-:W-:Y:S02]  /*56c0*/  @P4 IMAD R23, R21, R19, R24 ;  /* 0x0000001315174224 */ /* 0x008fe400078e0218 */
[----:B--2---:R-:W-:-:S02]  /*56d0*/  IMAD R8, R9, R29, R20 ;  /* 0x0000001d09087224 */ /* 0x004fc400078e0214 */
[----:B------:R-:W-:Y:S02]  /*56e0*/  IMAD R26, R26, R32, R23 ;  /* 0x000000201a1a7224 */ /* 0x000fe400078e0217 */
[----:B------:R-:W-:Y:S02]  /*56f0*/  IMAD R9, R8, R22, R11 ;  /* 0x0000001608097224 */ /* 0x000fe400078e020b */
[----:B------:R-:W-:-:S03]  /*5700*/  IMAD.MOV.U32 R10, RZ, RZ, 0x1 ;  /* 0x00000001ff0a7424 */ /* 0x000fc600078e00ff */
[----:B------:R-:W-:Y:S02]  /*5710*/  SEL R15, R9, R26, !P4 ;  /* 0x0000001a090f7207 */ /* 0x000fe40006000000 */
[----:B------:R-:W-:Y:S02]  /*5720*/  PRMT R8, R10, 0x7610, R8 ;  /* 0x000076100a087816 */ /* 0x000fe40000000008 */
[----:B------:R-:W-:-:S07]  /*5730*/  SEL R26, R26, R9, !P4 ;  /* 0x000000091a1a7207 */ /* 0x000fce0006000000 */
.L_x_105:
[----:B------:R-:W-:Y:S01]  /*5740*/  LOP3.LUT P0, RZ, R8, 0xff, RZ, 0xc0, !PT ;  /* 0x000000ff08ff7812 */ /* 0x000fe2000780c0ff */
[----:B------:R-:W-:-:S12]  /*5750*/  IMAD.MOV.U32 R71, RZ, RZ, R26 ;  /* 0x000000ffff477224 */ /* 0x000fd800078e001a */
[----:B------:R-:W-:Y:S05]  /*5760*/  @P0 BRA `(.L_x_108) ;  /* 0xffffffb800d00947 */ /* 0x000fea000383ffff */
[----:B------:R-:W-:Y:S05]  /*5770*/  EXIT ;  /* 0x000000000000794d */ /* 0x000fea0003800000 */
.L_x_8:
[----:B0-----:R-:W-:Y:S01]  /*5780*/  ULDC.64 UR4, c[0x0][0x650] ;  /* 0x0001940000047ab9 */ /* 0x001fe20000000a00 */
        /* <DEDUP_REMOVED lines=25> */
.L_x_110:
[----:B------:R-:W0:Y:S01]  /*5920*/  LDC.64 R28, c[0x0][0x640] ;  /* 0x00019000ff1c7b82 */ /* 0x000e220000000a00 */
[-CC-:B------:R-:W-:Y:S01]  /*5930*/  SHF.R.U64 R21, R16, R6.reuse, R17.reuse ;  /* 0x0000000610157219 */ /* 0x180fe20000001211 */
[----:B------:R-:W-:Y:S01]  /*5940*/  IMAD.MOV.U32 R31, RZ, RZ, 0x1 ;  /* 0x00000001ff1f7424 */ /* 0x000fe200078e00ff */
[----:B------:R-:W-:Y:S02]  /*5950*/  SHF.R.U32.HI R3, RZ, R6, R17 ;  /* 0x00000006ff037219 */ /* 0x000fe40000011611 */
[----:B------:R-:W-:-:S03]  /*5960*/  IADD3 R15, P0, RZ, -R21, RZ ;  /* 0x80000015ff0f7210 */ /* 0x000fc60007f1e0ff */
[----:B------:R-:W1:Y:S02]  /*5970*/  LDC R14, c[0x0][0x618] ;  /* 0x00018600ff0e7b82 */ /* 0x000e640000000800 */
[----:B------:R-:W-:Y:S02]  /*5980*/  IMAD.X R3, RZ, RZ, ~R3, P0 ;  /* 0x000000ffff037224 */ /* 0x000fe400000e0e03 */
[----:B------:R-:W-:-:S04]  /*5990*/  IMAD.WIDE.U32 R12, R15, R22, R4 ;  /* 0x000000160f0c7225 */ /* 0x000fc800078e0004 */
[----:B------:R-:W2:Y:S01]  /*59a0*/  LDC R16, c[0x0][0x608] ;  /* 0x00018200ff107b82 */ /* 0x000ea20000000800 */
[----:B------:R-:W-:-:S04]  /*59b0*/  IMAD R6, R3, R22, RZ ;  /* 0x0000001603067224 */ /* 0x000fc800078e02ff */
[----:B------:R-:W-:-:S03]  /*59c0*/  IMAD R3, R15, R23, R6 ;  /* 0x000000170f037224 */ /* 0x000fc600078e0206 */
[----:B------:R-:W3:Y:S01]  /*59d0*/  LDC R26, c[0x0][0x658] ;  /* 0x00019600ff1a7b82 */ /* 0x000ee20000000800 */
[----:B------:R-:W-:Y:S01]  /*59e0*/  IMAD.IADD R3, R13, 0x1, R3 ;  /* 0x000000010d037824 */ /* 0x000fe200078e0203 */
[----:B0-----:R-:W-:Y:S01]  /*59f0*/  ISETP.NE.U32.AND P0, PT, R28, RZ, PT ;  /* 0x000000ff1c00720c */ /* 0x001fe20003f05070 */
[----:B------:R-:W-:-:S03]  /*5a00*/  IMAD.MOV.U32 R13, RZ, RZ, -0x1 ;  /* 0xffffffffff0d7424 */ /* 0x000fc600078e00ff */
        /* <DEDUP_REMOVED lines=25> */
.L_x_111:
[----:B-1----:R-:W-:Y:S01]  /*5ba0*/  SHF.R.U64 R6, R12, R25, R13 ;  /* 0x000000190c067219 */ /* 0x002fe2000000120d */
[----:B0-----:R-:W-:Y:S01]  /*5bb0*/  VIADD R13, R24, 0xffffffff ;  /* 0xffffffff180d7836 */ /* 0x001fe20000000000 */
[----:B------:R-:W-:Y:S01]  /*5bc0*/  SHF.L.U32 R9, R31, R26, RZ ;  /* 0x0000001a1f097219 */ /* 0x000fe200000006ff */
[----:B------:R-:W-:Y:S01]  /*5bd0*/  @P4 IMAD R10, R11, R20, R8 ;  /* 0x000000140b0a4224 */ /* 0x000fe200078e0208 */
[----:B------:R-:W-:Y:S01]  /*5be0*/  LOP3.LUT R3, R22, R33, RZ, 0xc0, !PT ;  /* 0x0000002116037212 */ /* 0x000fe200078ec0ff */
[----:B------:R-:W-:Y:S01]  /*5bf0*/  IMAD.MOV R12, RZ, RZ, -R6 ;  /* 0x000000ffff0c7224 */ /* 0x000fe200078e0a06 */
[----:B------:R-:W-:Y:S01]  /*5c00*/  LOP3.LUT R18, R18, R13, RZ, 0xc0, !PT ;  /* 0x0000000d12127212 */ /* 0x000fe200078ec0ff */
[----:B------:R-:W-:Y:S02]  /*5c10*/  IMAD.MOV.U32 R8, RZ, RZ, 0x1 ;  /* 0x00000001ff087424 */ /* 0x000fe400078e00ff */
[----:B------:R-:W-:Y:S02]  /*5c20*/  IMAD R9, R9, R6, R3 ;  /* 0x0000000609097224 */ /* 0x000fe400078e0203 */
[----:B--2---:R-:W-:-:S02]  /*5c30*/  IMAD R3, R12, R27, R23 ;  /* 0x0000001b0c037224 */ /* 0x004fc400078e0217 */
[----:B---3--:R-:W-:Y:S02]  /*5c40*/  IMAD R6, R9, R30, R10 ;  /* 0x0000001e09067224 */ /* 0x008fe400078e020a */
[----:B------:R-:W-:Y:S01]  /*5c50*/  IMAD R9, R3, R24, R18 ;  /* 0x0000001803097224 */ /* 0x000fe200078e0212 */
[----:B------:R-:W-:Y:S01]  /*5c60*/  PRMT R3, R8, 0x7610, R3 ;  /* 0x0000761008037816 */ /* 0x000fe20000000003 */
[----:B------:R-:W-:-:S03]  /*5c70*/  IMAD.MOV.U32 R16, RZ, RZ, R21 ;  /* 0x000000ffff107224 */ /* 0x000fc600078e0015 */
[----:B------:R-:W-:Y:S02]  /*5c80*/  SEL R12, R9, R6, !P4 ;  /* 0x00000006090c7207 */ /* 0x000fe40006000000 */
[----:B------:R-:W-:-:S07]  /*5c90*/  SEL R6, R6, R9, !P4 ;  /* 0x0000000906067207 */ /* 0x000fce0006000000 */
.L_x_109:
[----:B------:R-:W-:-:S08]  /*5ca0*/  NOP ;  /* 0x0000000000007918 */ /* 0x000fd00000000000 */
[----:B------:R-:W0:-:S00]  /*5cb0*/  USETMAXREG.DEALLOC.CTAPOOL 0x28 ;  /* 0x00000028000079c8 */ /* 0x000e0000080e0500 */
[----:B0-----:R-:W-:-:S13]  /*5cc0*/  ISETP.NE.AND P0, PT, R7, RZ, PT ;  /* 0x000000ff0700720c */ /* 0x001fda0003f05270 */
[----:B------:R-:W-:Y:S05]  /*5cd0*/  @P0 EXIT ;  /* 0x000000000000094d */ /* 0x000fea0003800000 */
[----:B------:R-:W-:Y:S01]  /*5ce0*/  LOP3.LUT P0, RZ, R3, 0xff, RZ, 0xc0, !PT ;  /* 0x000000ff03ff7812 */ /* 0x000fe2000780c0ff */
[----:B------:R-:W-:Y:S02]  /*5cf0*/  IMAD.MOV.U32 R11, RZ, RZ, 0x1 ;  /* 0x00000001ff0b7424 */ /* 0x000fe400078e00ff */
[----:B------:R-:W-:-:S10]  /*5d00*/  IMAD.MOV.U32 R15, RZ, RZ, RZ ;  /* 0x000000ffff0f7224 */ /* 0x000fd400078e00ff */
[----:B------:R-:W-:Y:S05]  /*5d10*/  @!P0 BRA `(.L_x_112) ;  /* 0x0000000c00888947 */ /* 0x000fea0003800000 */
[----:B------:R-:W0:Y:S01]  /*5d20*/  LDC R3, c[0x0][0x28c] ;  /* 0x0000a300ff037b82 */ /* 0x000e220000000800 */
[----:B------:R-:W-:Y:S01]  /*5d30*/  ULDC UR5, c[0x0][0x658] ;  /* 0x0001960000057ab9 */ /* 0x000fe20000000800 */
[----:B------:R-:W-:Y:S01]  /*5d40*/  UMOV UR11, 0xffffffff ;  /* 0xffffffff000b7882 */ /* 0x000fe20000000000 */
[----:B------:R-:W-:Y:S01]  /*5d50*/  UMOV UR17, 0x1 ;  /* 0x0000000100117882 */ /* 0x000fe20000000000 */
[----:B------:R-:W-:Y:S01]  /*5d60*/  USHF.L.U32 UR11, UR11, UR5, URZ ;  /* 0x000000050b0b7299 */ /* 0x000fe2000800063f */
[----:B------:R-:W-:Y:S01]  /*5d70*/  BSSY B0, `(.L_x_112) ;  /* 0x00000dc000007945 */ /* 0x000fe20003800000 */
[----:B------:R-:W-:Y:S01]  /*5d80*/  ULDC UR9, c[0x0][0xc] ;  /* 0x0000030000097ab9 */ /* 0x000fe20000000800 */
[----:B------:R-:W-:Y:S01]  /*5d90*/  ULDC UR16, c[0x0][0x10] ;  /* 0x0000040000107ab9 */ /* 0x000fe20000000800 */
[----:B------:R-:W1:Y:S01]  /*5da0*/  S2UR UR8, SR_CgaCtaId ;  /* 0x00000000000879c3 */ /* 0x000e620000008800 */
[----:B------:R-:W-:Y:S01]  /*5db0*/  ULOP3.LUT UR13, URZ, UR11, URZ, 0x33, !UPT ;  /* 0x0000000b3f0d7292 */ /* 0x000fe2000f8e333f */
[----:B------:R-:W-:Y:S01]  /*5dc0*/  IMAD.MOV.U32 R13, RZ, RZ, 0x1 ;  /* 0x00000001ff0d7424 */ /* 0x000fe200078e00ff */
[----:B------:R-:W-:Y:S01]  /*5dd0*/  LOP3.LUT R14, R2, 0x2, RZ, 0xfc, !PT ;  /* 0x00000002020e7812 */ /* 0x000fe200078efcff */
[----:B------:R-:W-:Y:S01]  /*5de0*/  IMAD.MOV.U32 R11, RZ, RZ, 0x1 ;  /* 0x00000001ff0b7424 */ /* 0x000fe200078e00ff */
[----:B------:R-:W-:Y:S01]  /*5df0*/  ULDC UR4, c[0x0][0x600] ;  /* 0x0001800000047ab9 */ /* 0x000fe20000000800 */
[----:B------:R-:W-:Y:S01]  /*5e00*/  IMAD.MOV.U32 R15, RZ, RZ, RZ ;  /* 0x000000ffff0f7224 */ /* 0x000fe200078e00ff */
[----:B------:R-:W-:Y:S01]  /*5e10*/  UMOV UR20, 0x1111 ;  /* 0x0000111100147882 */ /* 0x000fe20000000000 */
[----:B------:R-:W-:-:S02]  /*5e20*/  UIADD3 UR4, UR4, -0x1, URZ ;  /* 0xffffffff04047890 */ /* 0x000fc4000fffe03f */
[----:B------:R-:W-:Y:S01]  /*5e30*/  USHF.L.U32 UR5, UR17, UR5, URZ ;  /* 0x0000000511057299 */ /* 0x000fe2000800063f */
[----:B------:R-:W-:Y:S01]  /*5e40*/  ULDC.64 UR28, c[0x0][0x198] ;  /* 0x00006600001c7ab9 */ /* 0x000fe20000000a00 */
[----:B0-----:R-:W-:-:S05]  /*5e50*/  VIADD R3, R3, 0x7f ;  /* 0x0000007f03037836 */ /* 0x001fca0000000000 */
[----:B------:R-:W-:Y:S01]  /*5e60*/  SHF.R.S32.HI R8, RZ, 0x1f, R3 ;  /* 0x0000001fff087819 */ /* 0x000fe20000011403 */
[----:B-1----:R-:W-:-:S03]  /*5e70*/  USHF.R.U32.HI UR27, URZ, 0x2, UR8 ;  /* 0x000000023f1b7899 */ /* 0x002fc60008011608 */
[----:B------:R-:W-:Y:S01]  /*5e80*/  LEA.HI R8, R8, R3, RZ, 0x7 ;  /* 0x0000000308087211 */ /* 0x000fe200078f38ff */
[----:B------:R-:W-:Y:S02]  /*5e90*/  ULOP3.LUT UR10, UR8, 0x3, URZ, 0xc0, !UPT ;  /* 0x00000003080a7892 */ /* 0x000fe4000f8ec03f */
[----:B------:R-:W-:Y:S01]  /*5ea0*/  USHF.L.U32 UR6, UR8, 0x4, URZ ;  /* 0x0000000408067899 */ /* 0x000fe2000800063f */
[----:B------:R-:W-:Y:S01]  /*5eb0*/  SHF.R.S32.HI R10, RZ, 0x7, R8 ;  /* 0x00000007ff0a7819 */ /* 0x000fe20000011408 */
[----:B------:R-:W-:Y:S02]  /*5ec0*/  USHF.L.U32 UR7, UR8, 0xb, URZ ;  /* 0x0000000b08077899 */ /* 0x000fe4000800063f */
[----:B------:R-:W-:Y:S02]  /*5ed0*/  ULOP3.LUT UR8, UR8, 0xfffffffc, URZ, 0xc0, !UPT ;  /* 0xfffffffc08087892 */ /* 0x000fe4000f8ec03f */
[----:B------:R-:W-:Y:S01]  /*5ee0*/  UISETP.GT.U32.AND UP0, UPT, UR10, 0xffff, UPT ;  /* 0x0000ffff0a00788c */ /* 0x000fe2000bf04070 */
[----:B------:R-:W-:Y:S01]  /*5ef0*/  VIADD R3, R10, 0x1 ;  /* 0x000000010a037836 */ /* 0x000fe20000000000 */
[----:B------:R-:W-:-:S02]  /*5f00*/  ULOP3.LUT UR12, UR8, 0x1, URZ, 0xfc, !UPT ;  /* 0x00000001080c7892 */ /* 0x000fc4000f8efc3f */
[----:B------:R-:W-:Y:S02]  /*5f10*/  ULOP3.LUT UR14, UR8, 0x2, URZ, 0xfc, !UPT ;  /* 0x00000002080e7892 */ /* 0x000fe4000f8efc3f */
[----:B------:R-:W-:Y:S02]  /*5f20*/  USHF.L.U32 UR11, UR17, UR8, URZ ;  /* 0x00000008110b7299 */ /* 0x000fe4000800063f */
[----:B------:R-:W-:Y:S02]  /*5f30*/  ULOP3.LUT UR15, UR8, 0x3, URZ, 0xfc, !UPT ;  /* 0x00000003080f7892 */ /* 0x000fe4000f8efc3f */
[----:B------:R-:W-:Y:S02]  /*5f40*/  UIMAD.WIDE.U32 UR8, UR9, UR16, URZ ;  /* 0x00000010090872a5 */ /* 0x000fe4000f8e003f */
[----:B------:R-:W-:Y:S02]  /*5f50*/  USHF.L.U32 UR12, UR17, UR12, URZ ;  /* 0x0000000c110c7299 */ /* 0x000fe4000800063f */
[----:B------:R-:W-:-:S02]  /*5f60*/  USHF.L.U32 UR14, UR17, UR14, URZ ;  /* 0x0000000e110e7299 */ /* 0x000fc4000800063f */
[----:B------:R-:W-:Y:S01]  /*5f70*/  USEL UR10, UR10, 0xffff, !UP0 ;  /* 0x0000ffff0a0a7887 */ /* 0x000fe2000c000000 */
[----:B------:R-:W-:Y:S01]  /*5f80*/  ULDC UR16, c[0x0][0x14] ;  /* 0x0000050000107ab9 */ /* 0x000fe20000000800 */
[----:B------:R-:W-:Y:S02]  /*5f90*/  USHF.L.U32 UR15, UR17, UR15, URZ ;  /* 0x0000000f110f7299 */ /* 0x000fe4000800063f */
[----:B------:R-:W-:Y:S02]  /*5fa0*/  UIMAD.WIDE.U32 UR22, UR8, UR16, URZ ;  /* 0x00000010081672a5 */ /* 0x000fe4000f8e003f */
[----:B------:R-:W-:Y:S02]  /*5fb0*/  UIMAD UR8, UR9, UR16, URZ ;  /* 0x00000010090872a4 */ /* 0x000fe4000f8e023f */
[----:B------:R-:W-:Y:S02]  /*5fc0*/  ULOP3.LUT UR11, UR14, UR11, UR12, 0xfe, !UPT ;  /* 0x0000000b0e0b7292 */ /* 0x000fe4000f8efe0c */
[----:B------:R-:W-:-:S02]  /*5fd0*/  ULOP3.LUT UR10, UR10, 0xffff, URZ, 0xc0, !UPT ;  /* 0x0000ffff0a0a7892 */ /* 0x000fc4000f8ec03f */
[----:B------:R-:W-:Y:S02]  /*5fe0*/  ULOP3.LUT UR6, UR6, 0x30, URZ, 0xc0, !UPT ;  /* 0x0000003006067892 */ /* 0x000fe4000f8ec03f */
[----:B------:R-:W-:Y:S02]  /*5ff0*/  ULOP3.LUT UR7, UR7, 0x1800, URZ, 0xc0, !UPT ;  /* 0x0000180007077892 */ /* 0x000fe4000f8ec03f */
[----:B------:R-:W-:Y:S02]  /*6000*/  UIADD3 UR14, UR23, UR8, URZ ;  /* 0x00000008170e7290 */ /* 0x000fe4000fffe03f */
[----:B------:R-:W-:Y:S02]  /*6010*/  ULOP3.LUT UR15, UR11, UR15, URZ, 0xfc, !UPT ;  /* 0x0000000f0b0f7292 */ /* 0x000fe4000f8efc3f */
[----:B------:R-:W-:-:S12]  /*6020*/  USHF.L.U32 UR20, UR20, UR10, URZ ;  /* 0x0000000a14147299 */ /* 0x000fd8000800063f */
.L_x_123:
[----:B------:R-:W-:-:S03]  /*6030*/  UMOV UR8, 0xffffffff ;  /* 0xffffffff00087882 */ /* 0x000fc60000000000 */
[----:B------:R-:W-:Y:S05]  /*6040*/  BRA.DIV UR8, `(.L_x_113) ;  /* 0x0000001208607947 */ /* 0x000fea000b800000 */
[----:B------:R-:W-:-:S13]  /*6050*/  ELECT P0, URZ, PT ;  /* 0x00000000003f782f */ /* 0x000fda0003800000 */
.L_x_139:
[----:B------:R-:W0:Y:S01]  /*6060*/  LDC R7, c[0x0][0x28c] ;  /* 0x0000a300ff077b82 */ /* 0x000e220000000800 */
[----:B------:R-:W-:Y:S01]  /*6070*/  BSSY B1, `(.L_x_114) ;  /* 0x000003b000017945 */ /* 0x000fe20003800000 */
[----:B0-----:R-:W-:-:S13]  /*6080*/  ISETP.LT.OR P0, PT, R7, 0x1, !P0 ;  /* 0x000000010700780c */ /* 0x001fda0004701670 */
[----:B------:R-:W-:Y:S05]  /*6090*/  @P0 BRA `(.L_x_115) ;  /* 0x0000000000e00947 */ /* 0x000fea0003800000 */
[----:B------:R-:W-:Y:S01]  /*60a0*/  LEA R9, R6, UR27, 0x2 ;  /* 0x0000001b06097c11 */ /* 0x000fe2000f8e10ff */
[----:B------:R-:W-:Y:S01]  /*60b0*/  IMAD.MOV.U32 R21, RZ, RZ, RZ ;  /* 0x000000ffff157224 */ /* 0x000fe200078e00ff */
[----:B------:R-:W-:Y:S01]  /*60c0*/  LEA R17, R12, UR6, 0x6 ;  /* 0x000000060c117c11 */ /* 0x000fe2000f8e30ff */
[----:B------:R-:W-:Y:S02]  /*60d0*/  IMAD.MOV.U32 R6, RZ, RZ, R3 ;  /* 0x000000ffff067224 */ /* 0x000fe400078e0003 */
[----:B------:R-:W-:Y:S02]  /*60e0*/  IMAD.MOV.U32 R7, RZ, RZ, R11 ;  /* 0x000000ffff077224 */ /* 0x000fe400078e000b */
[----:B------:R-:W-:Y:S02]  /*60f0*/  IMAD.MOV.U32 R8, RZ, RZ, R15 ;  /* 0x000000ffff087224 */ /* 0x000fe400078e000f */
[----:B------:R-:W-:-:S07]  /*6100*/  IMAD.SHL.U32 R18, R9, 0x20, RZ ;  /* 0x0000002009127824 */ /* 0x000fce00078e00ff */
.L_x_118:
[----:B------:R-:W0:Y:S01]  /*6110*/  S2R R12, SR_CgaCtaId ;  /* 0x00000000000c7919 */ /* 0x000e220000008800 */
[----:B------:R-:W-:Y:S02]  /*6120*/  MOV R9, 0x400 ;  /* 0x0000040000097802 */ /* 0x000fe40000000f00 */
[----:B------:R-:W-:Y:S02]  /*6130*/  LOP3.LUT P1, RZ, R0, 0x7f, RZ, 0xc0, !PT ;  /* 0x0000007f00ff7812 */ /* 0x000fe4000782c0ff */
[----:B0-----:R-:W-:Y:S02]  /*6140*/  LEA R19, R12, R9, 0x18 ;  /* 0x000000090c137211 */ /* 0x001fe400078ec0ff */
[----:B------:R-:W-:-:S09]  /*6150*/  SHF.L.U32 R9, R7, 0x1f, RZ ;  /* 0x0000001f07097819 */ /* 0x000fd200000006ff */
[----:B------:R-:W0:Y:S01]  /*6160*/  @!P1 LDC R12, c[0x0][0x500] ;  /* 0x00014000ff0c9b82 */ /* 0x000e220000000800 */
[----:B------:R-:W-:-:S04]  /*6170*/  IMAD R20, R8, 0x8, R19 ;  /* 0x0000000808147824 */ /* 0x000fc800078e0213 */
[----:B------:R-:W1:Y:S02]  /*6180*/  SYNCS.PHASECHK.TRANS64.TRYWAIT P0, [R20+URZ+0x48], R9 ;  /* 0x00004809140075a7 */ /* 0x000e64000800017f */
[----:B-1----:R-:W-:Y:S05]  /*6190*/  @!P0 BRA `(.L_x_116) ;  /* 0x00000010002c8947 */ /* 0x002fea0003800000 */
.L_x_140:
[----:B-1----:R-:W-:Y:S01]  /*61a0*/  PRMT R9, R14, 0x9910, RZ ;  /* 0x000099100e097816 */ /* 0x002fe200000000ff */
[----:B0-----:R0:W-:Y:S03]  /*61b0*/  @!P1 SYNCS.ARRIVE.TRANS64 RZ, [R20+URZ], R12 ;  /* 0x0000000c14ff99a7 */ /* 0x0011e6000800003f */
[----:B------:R-:W-:-:S13]  /*61c0*/  ISETP.NE.AND P0, PT, R9, 0x2, PT ;  /* 0x000000020900780c */ /* 0x000fda0003f05270 */
[----:B0-----:R-:W-:Y:S05]  /*61d0*/  @P0 BRA `(.L_x_117) ;  /* 0x0000000000040947 */ /* 0x001fea0003800000 */
[----:B------:R-:W-:Y:S01]  /*61e0*/  BPT.TRAP 0x1 ;  /* 0x000000040000795c */ /* 0x000fe20000300000 */
.L_x_117:
[----:B------:R-:W-:Y:S01]  /*61f0*/  LEA R9, R8, UR27, 0x2 ;  /* 0x0000001b08097c11 */ /* 0x000fe2000f8e10ff */
[----:B------:R-:W-:Y:S01]  /*6200*/  VIADD R6, R6, 0xffffffff ;  /* 0xffffffff06067836 */ /* 0x000fe20000000000 */
[----:B------:R-:W-:Y:S01]  /*6210*/  R2UR UR11, R8 ;  /* 0x00000000080b72ca */ /* 0x000fe200000e0000 */
[----:B------:R-:W-:Y:S01]  /*6220*/  UIADD3 UR16, UP0, UR28, 0xf0, URZ ;  /* 0x000000f01c107890 */ /* 0x000fe2000ff1e03f */
[----:B------:R-:W-:Y:S01]  /*6230*/  R2UR UR24, R19 ;  /* 0x00000000131872ca */ /* 0x000fe200000e0000 */
[----:B------:R-:W-:Y:S01]  /*6240*/  IMAD.U32 R9, R9, 0x1000, R19 ;  /* 0x0000100009097824 */ /* 0x000fe200078e0013 */
[----:B------:R-:W-:Y:S01]  /*6250*/  R2UR UR25, R18 ;  /* 0x00000000121972ca */ /* 0x000fe200000e0000 */
[----:B------:R-:W-:Y:S01]  /*6260*/  UIADD3 UR32, UP1, UR28, 0x1f0, URZ ;  /* 0x000001f01c207890 */ /* 0x000fe2000ff3e03f */
[----:B------:R-:W-:Y:S01]  /*6270*/  R2UR UR9, R20 ;  /* 0x00000000140972ca */ /* 0x000fe200000e0000 */
[----:B------:R-:W-:Y:S01]  /*6280*/  UIADD3.X UR17, URZ, UR29, URZ, UP0, !UPT ;  /* 0x0000001d3f117290 */ /* 0x000fe200087fe43f */
[----:B------:R-:W-:Y:S01]  /*6290*/  R2UR UR8, R9 ;  /* 0x00000000090872ca */ /* 0x000fe200000e0000 */
[----:B------:R-:W-:Y:S01]  /*62a0*/  UPRMT UR21, URZ, 0x5410, UR20 ;  /* 0x000054103f157896 */ /* 0x000fe20008000014 */
[----:B------:R-:W-:Y:S01]  /*62b0*/  R2UR UR10, R21 ;  /* 0x00000000150a72ca */ /* 0x000fe200000e0000 */
[----:B------:R-:W-:Y:S01]  /*62c0*/  VIADD R8, R8, 0x1 ;  /* 0x0000000108087836 */ /* 0x000fe20000000000 */
[----:B------:R-:W-:Y:S01]  /*62d0*/  R2UR UR12, R16 ;  /* 0x00000000100c72ca */ /* 0x000fe200000e0000 */
[----:B------:R-:W-:Y:S01]  /*62e0*/  ULEA UR11, UR11, UR7, 0xd ;  /* 0x000000070b0b7291 */ /* 0x000fe2000f8e683f */
[----:B------:R-:W-:Y:S01]  /*62f0*/  R2UR UR26, R17 ;  /* 0x00000000111a72ca */ /* 0x000fe200000e0000 */
[----:B------:R-:W-:Y:S01]  /*6300*/  UPRMT UR30, URZ, 0x5410, UR15 ;  /* 0x000054103f1e7896 */ /* 0x000fe2000800000f */
[----:B------:R-:W-:Y:S01]  /*6310*/  ISETP.GT.AND P1, PT, R6, 0x1, PT ;  /* 0x000000010600780c */ /* 0x000fe20003f24270 */
[----:B------:R-:W-:Y:S01]  /*6320*/  UIADD3 UR24, UR24, 0x24180, UR11 ;  /* 0x0002418018187890 */ /* 0x000fe2000fffe00b */
[----:B------:R-:W-:Y:S01]  /*6330*/  ISETP.NE.AND P0, PT, R8, 0x9, PT ;  /* 0x000000090800780c */ /* 0x000fe20003f05270 */
[----:B------:R-:W-:Y:S01]  /*6340*/  UIADD3.X UR33, URZ, UR29, URZ, UP1, !UPT ;  /* 0x0000001d3f217290 */ /* 0x000fe20008ffe43f */
[----:B------:R-:W-:Y:S01]  /*6350*/  VIADD R21, R21, 0x80 ;  /* 0x0000008015157836 */ /* 0x000fe20000000000 */
[----:B------:R-:W-:Y:S01]  /*6360*/  UIADD3 UR8, UR8, 0x180, URZ ;  /* 0x0000018008087890 */ /* 0x000fe2000fffe03f */
[----:B------:R-:W-:Y:S01]  /*6370*/  SEL R12, RZ, 0x1, P0 ;  /* 0x00000001ff0c7807 */ /* 0x000fe20000000000 */
[----:B------:R-:W-:Y:S01]  /*6380*/  UMOV UR18, 0x0 ;  /* 0x0000000000127882 */ /* 0x000fe20000000000 */
[----:B------:R-:W-:Y:S01]  /*6390*/  UMOV UR19, 0x10000000 ;  /* 0x1000000000137882 */ /* 0x000fe20000000000 */
[----:B------:R-:W-:Y:S01]  /*63a0*/  UMOV UR11, UR25 ;  /* 0x00000019000b7c82 */ /* 0x000fe20008000000 */
[----:B------:R-:W-:-:S02]  /*63b0*/  LOP3.LUT R7, R7, R12, RZ, 0x3c, !PT ;  /* 0x0000000c07077212 */ /* 0x000fc400078e3cff */
[----:B------:R-:W-:Y:S02]  /*63c0*/  SEL R8, R8, RZ, P0 ;  /* 0x000000ff08087207 */ /* 0x000fe40000000000 */
[----:B------:R0:W-:Y:S02]  /*63d0*/  UTMALDG.3D.MULTICAST [UR8], [UR16], UR21, desc[UR18] ;  /* 0x00001208100073b4 */ /* 0x0001e40008011815 */
[----:B0-----:R-:W-:Y:S01]  /*63e0*/  UMOV UR8, UR24 ;  /* 0x0000001800087c82 */ /* 0x001fe20008000000 */
[----:B------:R-:W-:Y:S02]  /*63f0*/  UMOV UR11, UR26 ;  /* 0x0000001a000b7c82 */ /* 0x000fe40008000000 */
[----:B------:R0:W-:Y:S02]  /*6400*/  UTMALDG.3D.MULTICAST [UR8], [UR32], UR30, desc[UR18] ;  /* 0x00001208200073b4 */ /* 0x0001e4000801181e */
[----:B0-----:R-:W-:Y:S05]  /*6410*/  @P1 BRA `(.L_x_118) ;  /* 0xfffffffc003c1947 */ /* 0x001fea000383ffff */
.L_x_115:
[----:B------:R-:W-:Y:S05]  /*6420*/  BSYNC B1 ;  /* 0x0000000000017941 */ /* 0x000fea0003800000 */
.L_x_114:
[----:B------:R-:W-:Y:S01]  /*6430*/  LOP3.LUT P1, RZ, R13, 0xff, RZ, 0xc0, !PT ;  /* 0x000000ff0dff7812 */ /* 0x000fe2000782c0ff */
[C---:B------:R-:W-:Y:S01]  /*6440*/  IMAD.IADD R15, R10.reuse, 0x1, R15 ;  /* 0x000000010a0f7824 */ /* 0x040fe200078e020f */
[----:B------:R-:W-:Y:S01]  /*6450*/  ULDC.64 UR8, c[0x0][0x650] ;  /* 0x0001940000087ab9 */ /* 0x000fe20000000a00 */
[C---:B------:R-:W-:Y:S01]  /*6460*/  ISETP.GE.U32.AND P2, PT, R10.reuse, 0x9, PT ;  /* 0x000000090a00780c */ /* 0x040fe20003f46070 */
[----:B------:R-:W-:Y:S01]  /*6470*/  BSSY B1, `(.L_x_119) ;  /* 0x0000069000017945 */ /* 0x000fe20003800000 */
[----:B------:R-:W-:Y:S01]  /*6480*/  IMAD.MOV.U32 R12, RZ, RZ, -0x1 ;  /* 0xffffffffff0c7424 */ /* 0x000fe200078e00ff */
[----:B------:R-:W-:Y:S01]  /*6490*/  ISETP.GT.U32.AND P0, PT, R15, 0x8, PT ;  /* 0x000000080f00780c */ /* 0x000fe20003f04070 */
[----:B------:R-:W-:Y:S01]  /*64a0*/  IMAD.MOV.U32 R16, RZ, RZ, -0x1 ;  /* 0xffffffffff107424 */ /* 0x000fe200078e00ff */
[----:B------:R-:W-:Y:S02]  /*64b0*/  PRMT R13, RZ, 0x7610, R13 ;  /* 0x00007610ff0d7816 */ /* 0x000fe4000000000d */
[----:B------:R-:W-:-:S03]  /*64c0*/  ISETP.LT.U32.AND P0, PT, R10, 0x9, P0 ;  /* 0x000000090a00780c */ /* 0x000fc60000701070 */
[----:B------:R-:W0:Y:S01]  /*64d0*/  @P1 S2R R7, SR_CgaCtaId ;  /* 0x0000000000071919 */ /* 0x000e220000008800 */
[----:B------:R-:W-:-:S04]  /*64e0*/  @P1 MOV R6, 0x400 ;  /* 0x0000040000061802 */ /* 0x000fc80000000f00 */
[----:B0-----:R-:W-:Y:S01]  /*64f0*/  @P1 LEA R8, R7, R6, 0x18 ;  /* 0x0000000607081211 */ /* 0x001fe200078ec0ff */
[----:B------:R-:W-:Y:S01]  /*6500*/  IMAD.WIDE.U32 R6, R15, 0x38e38e39, RZ ;  /* 0x38e38e390f067825 */ /* 0x000fe200078e00ff */
[----:B------:R-:W-:Y:S02]  /*6510*/  SEL R6, RZ, 0x1, !P0 ;  /* 0x00000001ff067807 */ /* 0x000fe40004000000 */
[----:B------:R0:W-:Y:S01]  /*6520*/  @P1 SYNCS.ARRIVE.TRANS64.A1T0 RZ, [R8+URZ+0xa8], RZ ;  /* 0x0000a8ff08ff19a7 */ /* 0x0001e2000810003f */
[----:B------:R-:W-:Y:S02]  /*6530*/  IADD3 R4, P1, R4, UR22, RZ ;  /* 0x0000001604047c10 */ /* 0x000fe4000ff3e0ff */
[----:B------:R-:W-:Y:S01]  /*6540*/  LOP3.LUT R11, R11, R6, RZ, 0x3c, !PT ;  /* 0x000000060b0b7212 */ /* 0x000fe200078e3cff */
[----:B------:R-:W-:Y:S01]  /*6550*/  IMAD.MOV.U32 R6, RZ, RZ, -0x1 ;  /* 0xffffffffff067424 */ /* 0x000fe200078e00ff */
[----:B------:R-:W-:Y:S02]  /*6560*/  IADD3.X R5, R5, UR14, RZ, P1, !PT ;  /* 0x0000000e05057c10 */ /* 0x000fe40008ffe4ff */
[----:B------:R-:W-:-:S02]  /*6570*/  ISETP.GE.U32.AND P0, PT, R4, UR8, PT ;  /* 0x0000000804007c0c */ /* 0x000fc4000bf06070 */
[----:B0-----:R-:W-:Y:S02]  /*6580*/  SHF.R.U32.HI R8, RZ, 0x1, R7 ;  /* 0x00000001ff087819 */ /* 0x001fe40000011607 */
[----:B------:R-:W-:Y:S02]  /*6590*/  ISETP.GE.U32.AND.EX P0, PT, R5, UR9, PT, P0 ;  /* 0x0000000905007c0c */ /* 0x000fe4000bf06100 */
[----:B------:R-:W-:Y:S01]  /*65a0*/  @P2 LOP3.LUT R11, R11, 0x1, R8, 0x78, !PT ;  /* 0x000000010b0b2812 */ /* 0x000fe200078e7808 */
[----:B------:R-:W-:Y:S01]  /*65b0*/  IMAD R15, R8, -0x9, R15 ;  /* 0xfffffff7080f7824 */ /* 0x000fe200078e020f */
[----:B------:R-:W-:-:S09]  /*65c0*/  PRMT R7, RZ, 0x7610, R7 ;  /* 0x00007610ff077816 */ /* 0x000fd20000000007 */
[----:B------:R-:W-:Y:S05]  /*65d0*/  @P0 BRA `(.L_x_120) ;  /* 0x0000000400480947 */ /* 0x000fea0003800000 */
[----:B------:R-:W0:Y:S01]  /*65e0*/  S2R R17, SR_CTAID.X ;  /* 0x0000000000117919 */ /* 0x000e220000002500 */
[----:B------:R-:W-:Y:S01]  /*65f0*/  ULDC.64 UR8, c[0x0][0x628] ;  /* 0x00018a0000087ab9 */ /* 0x000fe20000000a00 */
[----:B------:R-:W1:Y:S01]  /*6600*/  LDC R18, c[0x0][0x144] ;  /* 0x00005100ff127b82 */ /* 0x000e620000000800 */
[----:B------:R-:W-:Y:S01]  /*6610*/  ISETP.NE.U32.AND P0, PT, RZ, UR8, PT ;  /* 0x00000008ff007c0c */ /* 0x000fe2000bf05070 */
[----:B------:R-:W2:Y:S01]  /*6620*/  S2R R12, SR_CTAID.Y ;  /* 0x00000000000c7919 */ /* 0x000ea20000002600 */
[----:B------:R-:W-:Y:S01]  /*6630*/  ULDC UR10, c[0x0][0x150] ;  /* 0x00005400000a7ab9 */ /* 0x000fe20000000800 */
[----:B------:R-:W-:Y:S01]  /*6640*/  ULDC UR11, c[0x0][0x630] ;  /* 0x00018c00000b7ab9 */ /* 0x000fe20000000800 */
[----:B------:R-:W-:Y:S01]  /*6650*/  ISETP.NE.AND.EX P0, PT, RZ, UR9, PT, P0 ;  /* 0x00000009ff007c0c */ /* 0x000fe2000bf05300 */
[----:B------:R-:W-:Y:S01]  /*6660*/  IMAD.MOV.U32 R6, RZ, RZ, R4 ;  /* 0x000000ffff067224 */ /* 0x000fe200078e0004 */
[----:B0-----:R-:W-:-:S05]  /*6670*/  I2FP.F32.U32 R7, R17 ;  /* 0x0000001100077245 */ /* 0x001fca0000201000 */
[----:B------:R-:W-:Y:S01]  /*6680*/  FMUL R20, R7, UR10 ;  /* 0x0000000a07147c20 */ /* 0x000fe20008400000 */
[----:B------:R-:W-:-:S05]  /*6690*/  IMAD.MOV.U32 R7, RZ, RZ, R5 ;  /* 0x000000ffff077224 */ /* 0x000fca00078e0005 */
[----:B--2---:R-:W-:Y:S05]  /*66a0*/  @!P0 BRA `(.L_x_121) ;  /* 0x0000000000288947 */ /* 0x004fea0003800000 */
[----:B------:R-:W-:Y:S02]  /*66b0*/  ULDC UR10, c[0x0][0x634] ;  /* 0x00018d00000a7ab9 */ /* 0x000fe40000000800 */
[----:B------:R-:W-:-:S05]  /*66c0*/  IADD3 R7, P0, R4, UR10, RZ ;  /* 0x0000000a04077c10 */ /* 0x000fca000ff1e0ff */
[----:B------:R-:W-:-:S04]  /*66d0*/  IMAD.X R19, RZ, RZ, R5, P0 ;  /* 0x000000ffff137224 */ /* 0x000fc800000e0605 */
[----:B------:R-:W-:-:S04]  /*66e0*/  IMAD.WIDE.U32 R8, R19, UR8, RZ ;  /* 0x0000000813087c25 */ /* 0x000fc8000f8e00ff */
[----:B------:R-:W-:-:S04]  /*66f0*/  IMAD.WIDE.U32 R8, P0, R7, UR9, R8 ;  /* 0x0000000907087c25 */ /* 0x000fc8000f800008 */
[----:B------:R-:W-:-:S04]  /*6700*/  IMAD.WIDE.U32 R6, R7, UR8, RZ ;  /* 0x0000000807067c25 */ /* 0x000fc8000f8e00ff */
[----:B------:R-:W-:Y:S01]  /*6710*/  IMAD.MOV.U32 R6, RZ, RZ, R9 ;  /* 0x000000ffff067224 */ /* 0x000fe200078e0009 */
[----:B------:R-:W-:Y:S01]  /*6720*/  IADD3 RZ, P1, R7, R8, RZ ;  /* 0x0000000807ff7210 */ /* 0x000fe20007f3e0ff */
[----:B------:R-:W-:-:S04]  /*6730*/  IMAD.X R7, RZ, RZ, RZ, P0 ;  /* 0x000000ffff077224 */ /* 0x000fc800000e06ff */
[----:B------:R-:W-:-:S08]  /*6740*/  IMAD.WIDE.U32.X R6, R19, UR9, R6, P1 ;  /* 0x0000000913067c25 */ /* 0x000fd000088e0406 */
.L_x_121:
[--C-:B------:R-:W-:Y:S01]  /*6750*/  SHF.R.U64 R16, R6, UR11, R7.reuse ;  /* 0x0000000b06107c19 */ /* 0x100fe20008001207 */
[----:B------:R-:W0:Y:S01]  /*6760*/  F2I.U32.TRUNC.NTZ R20, R20 ;  /* 0x0000001400147305 */ /* 0x000e22000020f000 */
[----:B------:R-:W-:Y:S01]  /*6770*/  SHF.R.U32.HI R6, RZ, UR11, R7 ;  /* 0x0000000bff067c19 */ /* 0x000fe20008011607 */
[----:B------:R-:W-:Y:S01]  /*6780*/  ULDC.64 UR8, c[0x0][0x620] ;  /* 0x0001880000087ab9 */ /* 0x000fe20000000a00 */
[----:B------:R-:W-:Y:S01]  /*6790*/  IADD3 R9, P0, RZ, -R16, RZ ;  /* 0x80000010ff097210 */ /* 0x000fe20007f1e0ff */
[----:B------:R-:W-:Y:S01]  /*67a0*/  ULDC.64 UR10, c[0x0][0x640] ;  /* 0x00019000000a7ab9 */ /* 0x000fe20000000a00 */
[----:B------:R-:W2:Y:S03]  /*67b0*/  LDC R21, c[0x0][0x148] ;  /* 0x00005200ff157b82 */ /* 0x000ea60000000800 */
[----:B------:R-:W-:Y:S01]  /*67c0*/  IMAD.X R6, RZ, RZ, ~R6, P0 ;  /* 0x000000ffff067224 */ /* 0x000fe200000e0e06 */
[----:B------:R-:W-:-:S03]  /*67d0*/  ISETP.NE.U32.AND P0, PT, RZ, UR10, PT ;  /* 0x0000000aff007c0c */ /* 0x000fc6000bf05070 */
[----:B------:R-:W-:Y:S01]  /*67e0*/  IMAD R8, R6, UR8, RZ ;  /* 0x0000000806087c24 */ /* 0x000fe2000f8e02ff */
[----:B------:R-:W-:Y:S01]  /*67f0*/  ISETP.NE.AND.EX P0, PT, RZ, UR11, PT, P0 ;  /* 0x0000000bff007c0c */ /* 0x000fe2000bf05300 */
[----:B------:R-:W-:Y:S01]  /*6800*/  IMAD.WIDE.U32 R6, R9, UR8, R4 ;  /* 0x0000000809067c25 */ /* 0x000fe2000f8e0004 */
[----:B------:R-:W-:-:S03]  /*6810*/  ULDC UR8, c[0x0][0x618] ;  /* 0x0001860000087ab9 */ /* 0x000fc60000000800 */
[----:B------:R-:W-:Y:S01]  /*6820*/  IMAD R9, R9, UR9, R8 ;  /* 0x0000000909097c24 */ /* 0x000fe2000f8e0208 */
[----:B------:R-:W-:Y:S01]  /*6830*/  ULDC UR9, c[0x0][0x154] ;  /* 0x0000550000097ab9 */ /* 0x000fe20000000800 */
[----:B0-----:R-:W-:Y:S02]  /*6840*/  IMAD.MOV R8, RZ, RZ, -R20 ;  /* 0x000000ffff087224 */ /* 0x001fe400078e0a14 */
[----:B------:R-:W-:Y:S02]  /*6850*/  IMAD.IADD R7, R7, 0x1, R9 ;  /* 0x0000000107077824 */ /* 0x000fe400078e0209 */
[----:B-1----:R-:W-:Y:S01]  /*6860*/  IMAD R17, R18, R8, R17 ;  /* 0x0000000812117224 */ /* 0x002fe200078e0211 */
[----:B------:R-:W-:Y:S02]  /*6870*/  I2FP.F32.U32 R8, R12 ;  /* 0x0000000c00087245 */ /* 0x000fe40000201000 */
[--C-:B------:R-:W-:Y:S02]  /*6880*/  SHF.R.U64 R18, R6, UR8, R7.reuse ;  /* 0x0000000806127c19 */ /* 0x100fe40008001207 */
[----:B------:R-:W-:Y:S01]  /*6890*/  SHF.R.U32.HI R7, RZ, UR8, R7 ;  /* 0x00000008ff077c19 */ /* 0x000fe20008011607 */
[----:B------:R-:W-:Y:S01]  /*68a0*/  FMUL R8, R8, UR9 ;  /* 0x0000000908087c20 */ /* 0x000fe20008400000 */
[----:B------:R-:W-:-:S02]  /*68b0*/  ULDC UR8, c[0x0][0x608] ;  /* 0x0001820000087ab9 */ /* 0x000fc40000000800 */
[--C-:B------:R-:W-:Y:S01]  /*68c0*/  SHF.R.U64 R20, R18, UR8, R7.reuse ;  /* 0x0000000812147c19 */ /* 0x100fe20008001207 */
[----:B------:R0:W1:Y:S01]  /*68d0*/  F2I.U32.TRUNC.NTZ R22, R8 ;  /* 0x0000000800167305 */ /* 0x000062000020f000 */
[----:B------:R-:W-:Y:S01]  /*68e0*/  SHF.R.U32.HI R7, RZ, UR8, R7 ;  /* 0x00000008ff077c19 */ /* 0x000fe20008011607 */
[----:B------:R-:W-:-:S03]  /*68f0*/  ULDC UR8, c[0x0][0x658] ;  /* 0x0001960000087ab9 */ /* 0x000fc60000000800 */
[--C-:B------:R-:W-:Y:S02]  /*6900*/  SHF.R.U64 R19, R20, UR8, R7.reuse ;  /* 0x0000000814137c19 */ /* 0x100fe40008001207 */
[----:B------:R-:W-:-:S03]  /*6910*/  SHF.R.U32.HI R23, RZ, UR8, R7 ;  /* 0x00000008ff177c19 */ /* 0x000fc60008011607 */
[----:B------:R-:W-:Y:S02]  /*6920*/  IMAD.MOV.U32 R6, RZ, RZ, R19 ;  /* 0x000000ffff067224 */ /* 0x000fe400078e0013 */
[----:B------:R-:W-:Y:S01]  /*6930*/  IMAD.MOV.U32 R7, RZ, RZ, R23 ;  /* 0x000000ffff077224 */ /* 0x000fe200078e0017 */
[----:B0-----:R-:W-:Y:S06]  /*6940*/  @!P0 BRA `(.L_x_122) ;  /* 0x0000000000288947 */ /* 0x001fec0003800000 */
        /* <DEDUP_REMOVED lines=10> */
.L_x_122:
[----:B------:R-:W-:Y:S01]  /*69f0*/  ULDC UR8, c[0x0][0x648] ;  /* 0x0001920000087ab9 */ /* 0x000fe20000000800 */
[----:B-1----:R-:W-:Y:S01]  /*6a00*/  IMAD.MOV R22, RZ, RZ, -R22 ;  /* 0x000000ffff167224 */ /* 0x002fe200078e0a16 */
[----:B------:R-:W-:Y:S01]  /*6a10*/  SHF.R.U64 R7, R6, UR8, R7 ;  /* 0x0000000806077c19 */ /* 0x000fe20008001207 */
[----:B------:R-:W-:Y:S01]  /*6a20*/  ULDC UR8, c[0x0][0x638] ;  /* 0x00018e0000087ab9 */ /* 0x000fe20000000800 */
[----:B------:R-:W-:Y:S01]  /*6a30*/  LOP3.LUT R6, R20, UR13, RZ, 0xc0, !PT ;  /* 0x0000000d14067c12 */ /* 0x000fe2000f8ec0ff */
[----:B--2---:R-:W-:Y:S01]  /*6a40*/  @P4 IMAD R17, R21, R22, R12 ;  /* 0x0000001615114224 */ /* 0x004fe200078e020c */
[----:B------:R-:W-:Y:S01]  /*6a50*/  LOP3.LUT R18, R18, UR4, RZ, 0xc0, !PT ;  /* 0x0000000412127c12 */ /* 0x000fe2000f8ec0ff */
[----:B------:R-:W-:Y:S01]  /*6a60*/  IMAD.MOV R8, RZ, RZ, -R7 ;  /* 0x000000ffff087224 */ /* 0x000fe200078e0a07 */
[----:B------:R-:W-:Y:S01]  /*6a70*/  ULDC UR9, c[0x0][0x610] ;  /* 0x0001840000097ab9 */ /* 0x000fe20000000800 */
[----:B------:R-:W-:Y:S02]  /*6a80*/  IMAD R6, R7, UR5, R6 ;  /* 0x0000000507067c24 */ /* 0x000fe4000f8e0206 */
[----:B------:R-:W-:Y:S01]  /*6a90*/  IMAD R19, R8, UR8, R19 ;  /* 0x0000000808137c24 */ /* 0x000fe2000f8e0213 */
[----:B------:R-:W-:Y:S01]  /*6aa0*/  ULDC UR8, c[0x0][0x600] ;  /* 0x0001800000087ab9 */ /* 0x000fe20000000800 */
[----:B------:R-:W-:-:S02]  /*6ab0*/  IMAD R17, R6, UR9, R17 ;  /* 0x0000000906117c24 */ /* 0x000fc4000f8e0211 */
[----:B------:R-:W-:Y:S02]  /*6ac0*/  IMAD R6, R19, UR8, R18 ;  /* 0x0000000813067c24 */ /* 0x000fe4000f8e0212 */
[----:B------:R-:W-:-:S03]  /*6ad0*/  IMAD.MOV.U32 R7, RZ, RZ, 0x1 ;  /* 0x00000001ff077424 */ /* 0x000fc600078e00ff */
[----:B------:R-:W-:Y:S02]  /*6ae0*/  SEL R12, R6, R17, !P4 ;  /* 0x00000011060c7207 */ /* 0x000fe40006000000 */
[----:B------:R-:W-:-:S07]  /*6af0*/  SEL R6, R17, R6, !P4 ;  /* 0x0000000611067207 */ /* 0x000fce0006000000 */
.L_x_120:
[----:B------:R-:W-:Y:S05]  /*6b00*/  BSYNC B1 ;  /* 0x0000000000017941 */ /* 0x000fea0003800000 */
.L_x_119:
[----:B------:R-:W-:-:S13]  /*6b10*/  LOP3.LUT P0, RZ, R7, 0xff, RZ, 0xc0, !PT ;  /* 0x000000ff07ff7812 */ /* 0x000fda000780c0ff */
[----:B------:R-:W-:Y:S05]  /*6b20*/  @P0 BRA `(.L_x_123) ;  /* 0xfffffff400400947 */ /* 0x000fea000383ffff */
[----:B------:R-:W-:Y:S05]  /*6b30*/  BSYNC B0 ;  /* 0x0000000000007941 */ /* 0x000fea0003800000 */
.L_x_112:
[----:B------:R-:W-:-:S03]  /*6b40*/  UMOV UR8, 0xffffffff ;  /* 0xffffffff00087882 */ /* 0x000fc60000000000 */
[----:B------:R-:W-:Y:S05]  /*6b50*/  BRA.DIV UR8, `(.L_x_124) ;  /* 0x0000000608d07947 */ /* 0x000fea000b800000 */
[----:B------:R-:W-:-:S13]  /*6b60*/  ELECT P0, URZ, PT ;  /* 0x00000000003f782f */ /* 0x000fda0003800000 */
.L_x_143:
[----:B------:R-:W-:Y:S04]  /*6b70*/  BSSY B0, `(.L_x_125) ;  /* 0x0000058000007945 */ /* 0x000fe80003800000 */
[----:B------:R-:W-:Y:S05]  /*6b80*/  @!P0 BRA `(.L_x_126) ;  /* 0x0000000400588947 */ /* 0x000fea0003800000 */
[----:B------:R-:W-:-:S04]  /*6b90*/  LOP3.LUT R2, R2, 0x2, RZ, 0xfc, !PT ;  /* 0x0000000202027812 */ /* 0x000fc800078efcff */
[----:B------:R-:W-:-:S13]  /*6ba0*/  ISETP.NE.AND P0, PT, R2, 0x3, PT ;  /* 0x000000030200780c */ /* 0x000fda0003f05270 */
[----:B------:R-:W-:Y:S05]  /*6bb0*/  @!P0 BRA `(.L_x_127) ;  /* 0x0000000000048947 */ /* 0x000fea0003800000 */
[----:B------:R-:W-:Y:S01]  /*6bc0*/  BPT.TRAP 0x1 ;  /* 0x000000040000795c */ /* 0x000fe20000300000 */
.L_x_127:
[----:B------:R-:W0:Y:S01]  /*6bd0*/  S2R R3, SR_CgaCtaId ;  /* 0x0000000000037919 */ /* 0x000e220000008800 */
[----:B------:R-:W-:-:S04]  /*6be0*/  MOV R0, 0x400 ;  /* 0x0000040000007802 */ /* 0x000fc80000000f00 */
[----:B0-----:R-:W-:Y:S02]  /*6bf0*/  LEA R0, R3, R0, 0x18 ;  /* 0x0000000003007211 */ /* 0x001fe400078ec0ff */
[----:B------:R-:W-:-:S03]  /*6c00*/  SHF.L.U32 R3, R11, 0x1f, RZ ;  /* 0x0000001f0b037819 */ /* 0x000fc600000006ff */
[----:B------:R-:W-:-:S04]  /*6c10*/  VIADD R0, R0, 0x48 ;  /* 0x0000004800007836 */ /* 0x000fc80000000000 */
[C---:B------:R-:W-:Y:S02]  /*6c20*/  IMAD R6, R15.reuse, 0x8, R0 ;  /* 0x000000080f067824 */ /* 0x040fe400078e0200 */
[----:B------:R-:W-:Y:S02]  /*6c30*/  VIADD R15, R15, 0x1 ;  /* 0x000000010f0f7836 */ /* 0x000fe40000000000 */
[----:B------:R-:W0:Y:S03]  /*6c40*/  SYNCS.PHASECHK.TRANS64.TRYWAIT P0, [R6+URZ], R3 ;  /* 0x00000003060075a7 */ /* 0x000e26000800017f */
[----:B------:R-:W-:-:S04]  /*6c50*/  ISETP.NE.AND P1, PT, R15, 0x9, PT ;  /* 0x000000090f00780c */ /* 0x000fc80003f25270 */
[----:B------:R-:W-:Y:S02]  /*6c60*/  SEL R2, RZ, 0x1, P1 ;  /* 0x00000001ff027807 */ /* 0x000fe40000800000 */
[----:B------:R-:W-:Y:S02]  /*6c70*/  SEL R15, R15, RZ, P1 ;  /* 0x000000ff0f0f7207 */ /* 0x000fe40000800000 */
[----:B------:R-:W-:-:S03]  /*6c80*/  LOP3.LUT R8, R11, R2, RZ, 0x3c, !PT ;  /* 0x000000020b087212 */ /* 0x000fc600078e3cff */
[----:B------:R-:W-:Y:S01]  /*6c90*/  IMAD R7, R15, 0x8, R0 ;  /* 0x000000080f077824 */ /* 0x000fe200078e0200 */
[----:B------:R-:W-:Y:S01]  /*6ca0*/  SHF.L.U32 R4, R8, 0x1f, RZ ;  /* 0x0000001f08047819 */ /* 0x000fe200000006ff */
[----:B0-----:R-:W-:Y:S06]  /*6cb0*/  @!P0 BRA `(.L_x_128) ;  /* 0x0000000400988947 */ /* 0x001fec0003800000 */
.L_x_144:
[----:B------:R-:W1:Y:S01]  /*6cc0*/  SYNCS.PHASECHK.TRANS64.TRYWAIT P0, [R7+URZ], R4 ;  /* 0x00000004070075a7 */ /* 0x000e62000800017f */
[----:B------:R-:W-:-:S05]  /*6cd0*/  VIADD R2, R15, 0x1 ;  /* 0x000000010f027836 */ /* 0x000fca0000000000 */
[----:B------:R-:W-:-:S04]  /*6ce0*/  ISETP.NE.AND P1, PT, R2, 0x9, PT ;  /* 0x000000090200780c */ /* 0x000fc80003f25270 */
[----:B0-----:R-:W-:Y:S02]  /*6cf0*/  SEL R3, RZ, 0x1, P1 ;  /* 0x00000001ff037807 */ /* 0x001fe40000800000 */
[----:B------:R-:W-:Y:S02]  /*6d00*/  SEL R9, R2, RZ, P1 ;  /* 0x000000ff02097207 */ /* 0x000fe40000800000 */
[----:B------:R-:W-:-:S03]  /*6d10*/  LOP3.LUT R8, R8, R3, RZ, 0x3c, !PT ;  /* 0x0000000308087212 */ /* 0x000fc600078e3cff */
[----:B------:R-:W-:Y:S01]  /*6d20*/  IMAD R6, R9, 0x8, R0 ;  /* 0x0000000809067824 */ /* 0x000fe200078e0200 */
[----:B------:R-:W-:Y:S01]  /*6d30*/  SHF.L.U32 R5, R8, 0x1f, RZ ;  /* 0x0000001f08057819 */ /* 0x000fe200000006ff */
[----:B-1----:R-:W-:Y:S06]  /*6d40*/  @!P0 BRA `(.L_x_129) ;  /* 0x0000000400888947 */ /* 0x002fec0003800000 */
.L_x_145:
[----:B------:R-:W1:Y:S01]  /*6d50*/  SYNCS.PHASECHK.TRANS64.TRYWAIT P0, [R6+URZ], R5 ;  /* 0x00000005060075a7 */ /* 0x000e62000800017f */
[----:B------:R-:W-:-:S05]  /*6d60*/  VIADD R2, R9, 0x1 ;  /* 0x0000000109027836 */ /* 0x000fca0000000000 */
[----:B------:R-:W-:-:S04]  /*6d70*/  ISETP.NE.AND P1, PT, R2, 0x9, PT ;  /* 0x000000090200780c */ /* 0x000fc80003f25270 */
[----:B------:R-:W-:Y:S02]  /*6d80*/  SEL R3, RZ, 0x1, P1 ;  /* 0x00000001ff037807 */ /* 0x000fe40000800000 */
[----:B0-----:R-:W-:Y:S02]  /*6d90*/  SEL R7, R2, RZ, P1 ;  /* 0x000000ff02077207 */ /* 0x001fe40000800000 */
[----:B------:R-:W-:-:S03]  /*6da0*/  LOP3.LUT R8, R8, R3, RZ, 0x3c, !PT ;  /* 0x0000000308087212 */ /* 0x000fc600078e3cff */
[----:B------:R-:W-:Y:S01]  /*6db0*/  IMAD R9, R7, 0x8, R0 ;  /* 0x0000000807097824 */ /* 0x000fe200078e0200 */
[----:B------:R-:W-:Y:S01]  /*6dc0*/  SHF.L.U32 R4, R8, 0x1f, RZ ;  /* 0x0000001f08047819 */ /* 0x000fe200000006ff */
[----:B-1----:R-:W-:Y:S06]  /*6dd0*/  @!P0 BRA `(.L_x_130) ;  /* 0x0000000400788947 */ /* 0x002fec0003800000 */
.L_x_146:
[----:B------:R-:W1:Y:S01]  /*6de0*/  SYNCS.PHASECHK.TRANS64.TRYWAIT P0, [R9+URZ], R4 ;  /* 0x00000004090075a7 */ /* 0x000e62000800017f */
[----:B------:R-:W-:-:S05]  /*6df0*/  VIADD R2, R7, 0x1 ;  /* 0x0000000107027836 */ /* 0x000fca0000000000 */
[----:B------:R-:W-:-:S04]  /*6e00*/  ISETP.NE.AND P1, PT, R2, 0x9, PT ;  /* 0x000000090200780c */ /* 0x000fc80003f25270 */
[----:B------:R-:W-:Y:S02]  /*6e10*/  SEL R3, RZ, 0x1, P1 ;  /* 0x00000001ff037807 */ /* 0x000fe40000800000 */
[----:B------:R-:W-:Y:S02]  /*6e20*/  SEL R7, R2, RZ, P1 ;  /* 0x000000ff02077207 */ /* 0x000fe40000800000 */
[----:B------:R-:W-:-:S03]  /*6e30*/  LOP3.LUT R8, R8, R3, RZ, 0x3c, !PT ;  /* 0x0000000308087212 */ /* 0x000fc600078e3cff */
[----:B0-----:R-:W-:Y:S01]  /*6e40*/  IMAD R6, R7, 0x8, R0 ;  /* 0x0000000807067824 */ /* 0x001fe200078e0200 */
[----:B------:R-:W-:Y:S01]  /*6e50*/  SHF.L.U32 R5, R8, 0x1f, RZ ;  /* 0x0000001f08057819 */ /* 0x000fe200000006ff */
[----:B-1----:R-:W-:Y:S06]  /*6e60*/  @!P0 BRA `(.L_x_131) ;  /* 0x0000000400688947 */ /* 0x002fec0003800000 */
.L_x_147:
        /* <DEDUP_REMOVED lines=9> */
.L_x_148:
[----:B------:R-:W1:Y:S01]  /*6f00*/  SYNCS.PHASECHK.TRANS64.TRYWAIT P0, [R9+URZ], R4 ;  /* 0x00000004090075a7 */ /* 0x000e62000800017f */
[----:B------:R-:W-:-:S05]  /*6f10*/  VIADD R2, R7, 0x1 ;  /* 0x0000000107027836 */ /* 0x000fca0000000000 */
[----:B------:R-:W-:-:S04]  /*6f20*/  ISETP.NE.AND P1, PT, R2, 0x9, PT ;  /* 0x000000090200780c */ /* 0x000fc80003f25270 */
[----:B------:R-:W-:Y:S02]  /*6f30*/  SEL R3, RZ, 0x1, P1 ;  /* 0x00000001ff037807 */ /* 0x000fe40000800000 */
[----:B------:R-:W-:Y:S02]  /*6f40*/  SEL R7, R2, RZ, P1 ;  /* 0x000000ff02077207 */ /* 0x000fe40000800000 */
[----:B------:R-:W-:-:S03]  /*6f50*/  LOP3.LUT R8, R8, R3, RZ, 0x3c, !PT ;  /* 0x0000000308087212 */ /* 0x000fc600078e3cff */
[----:B------:R-:W-:Y:S01]  /*6f60*/  IMAD R10, R7, 0x8, R0 ;  /* 0x00000008070a7824 */ /* 0x000fe200078e0200 */
[----:B0-----:R-:W-:Y:S01]  /*6f70*/  SHF.L.U32 R5, R8, 0x1f, RZ ;  /* 0x0000001f08057819 */ /* 0x001fe200000006ff */
[----:B-1----:R-:W-:Y:S06]  /*6f80*/  @!P0 BRA `(.L_x_133) ;  /* 0x0000000400488947 */ /* 0x002fec0003800000 */
.L_x_149:
[----:B------:R-:W1:Y:S01]  /*6f90*/  SYNCS.PHASECHK.TRANS64.TRYWAIT P0, [R10+URZ], R5 ;  /* 0x000000050a0075a7 */ /* 0x000e62000800017f */
[----:B------:R-:W-:-:S05]  /*6fa0*/  VIADD R2, R7, 0x1 ;  /* 0x0000000107027836 */ /* 0x000fca0000000000 */
[----:B------:R-:W-:-:S04]  /*6fb0*/  ISETP.NE.AND P1, PT, R2, 0x9, PT ;  /* 0x000000090200780c */ /* 0x000fc80003f25270 */
[----:B------:R-:W-:Y:S02]  /*6fc0*/  SEL R3, RZ, 0x1, P1 ;  /* 0x00000001ff037807 */ /* 0x000fe40000800000 */
[----:B------:R-:W-:Y:S02]  /*6fd0*/  SEL R7, R2, RZ, P1 ;  /* 0x000000ff02077207 */ /* 0x000fe40000800000 */
[----:B0-----:R-:W-:-:S03]  /*6fe0*/  LOP3.LUT R9, R8, R3, RZ, 0x3c, !PT ;  /* 0x0000000308097212 */ /* 0x001fc600078e3cff */
[----:B------:R-:W-:Y:S01]  /*6ff0*/  IMAD R11, R7, 0x8, R0 ;  /* 0x00000008070b7824 */ /* 0x000fe200078e0200 */
[----:B------:R-:W-:Y:S01]  /*7000*/  SHF.L.U32 R6, R9, 0x1f, RZ ;  /* 0x0000001f09067819 */ /* 0x000fe200000006ff */
[----:B-1----:R-:W-:Y:S06]  /*7010*/  @!P0 BRA `(.L_x_134) ;  /* 0x0000000400388947 */ /* 0x002fec0003800000 */
.L_x_150:
[----:B------:R-:W1:Y:S01]  /*7020*/  SYNCS.PHASECHK.TRANS64.TRYWAIT P0, [R11+URZ], R6 ;  /* 0x000000060b0075a7 */ /* 0x000e62000800017f */
[----:B------:R-:W-:-:S05]  /*7030*/  VIADD R2, R7, 0x1 ;  /* 0x0000000107027836 */ /* 0x000fca0000000000 */
[----:B------:R-:W-:-:S04]  /*7040*/  ISETP.NE.AND P1, PT, R2, 0x9, PT ;  /* 0x000000090200780c */ /* 0x000fc80003f25270 */
[----:B------:R-:W-:Y:S02]  /*7050*/  SEL R4, RZ, 0x1, P1 ;  /* 0x00000001ff047807 */ /* 0x000fe40000800000 */
[----:B------:R-:W-:Y:S02]  /*7060*/  SEL R3, R2, RZ, P1 ;  /* 0x000000ff02037207 */ /* 0x000fe40000800000 */
[----:B------:R-:W-:Y:S01]  /*7070*/  LOP3.LUT R4, R9, R4, RZ, 0x3c, !PT ;  /* 0x0000000409047212 */ /* 0x000fe200078e3cff */
[----:B-1----:R-:W-:Y:S06]  /*7080*/  @!P0 BRA `(.L_x_135) ;  /* 0x0000000400308947 */ /* 0x002fec0003800000 */
.L_x_151:
[----:B------:R-:W-:Y:S01]  /*7090*/  IMAD R3, R3, 0x8, R0 ;  /* 0x0000000803037824 */ /* 0x000fe200078e0200 */
[----:B------:R-:W-:-:S07]  /*70a0*/  SHF.L.U32 R0, R4, 0x1f, RZ ;  /* 0x0000001f04007819 */ /* 0x000fce00000006ff */
.L_x_136:
[----:B--2---:R2:W3:Y:S02]  /*70b0*/  SYNCS.PHASECHK.TRANS64.TRYWAIT P0, [R3+URZ], R0 ;  /* 0x00000000030075a7 */ /* 0x0044e4000800017f */
[----:B---3--:R-:W-:Y:S05]  /*70c0*/  @!P0 NANOSLEEP.SYNCS 0x989680 ;  /* 0x009896800000895d */ /* 0x008fea0003900000 */
[----:B------:R-:W3:Y:S02]  /*70d0*/  @!P0 SYNCS.PHASECHK.TRANS64 P0, [R3+URZ], R0 ;  /* 0x00000000030085a7 */ /* 0x000ee4000800007f */
[----:B---3--:R-:W-:Y:S05]  /*70e0*/  @!P0 BRA `(.L_x_136) ;  /* 0xfffffffc00f08947 */ /* 0x008fea000383ffff */
.L_x_126:
[----:B------:R-:W-:Y:S05]  /*70f0*/  BSYNC B0 ;  /* 0x0000000000007941 */ /* 0x000fea0003800000 */
.L_x_125:
[----:B------:R-:W-:Y:S05]  /*7100*/  EXIT ;  /* 0x000000000000794d */ /* 0x000fea0003800000 */
.L_x_22:
[----:B-1----:R-:W-:-:S04]  /*7110*/  IMAD.U32 R9, RZ, RZ, UR6 ;  /* 0x00000006ff097e24 */ /* 0x002fc8000f8e00ff */
[----:B------:R1:W3:Y:S03]  /*7120*/  SYNCS.PHASECHK.TRANS64.TRYWAIT P0, [R9+URZ], R8 ;  /* 0x00000008090075a7 */ /* 0x0002e6000800017f */
[----:B---3--:R-:W-:Y:S05]  /*7130*/  @!P0 NANOSLEEP.SYNCS 0x989680 ;  /* 0x009896800000895d */ /* 0x008fea0003900000 */
[----:B------:R-:W3:Y:S02]  /*7140*/  @!P0 SYNCS.PHASECHK.TRANS64 P0, [R9+URZ], R8 ;  /* 0x00000008090085a7 */ /* 0x000ee4000800007f */
[----:B---3--:R-:W-:Y:S05]  /*7150*/  @!P0 BRA `(.L_x_22) ;  /* 0xfffffffc00ec8947 */ /* 0x008fea000383ffff */
[----:B------:R-:W-:Y:S05]  /*7160*/  BRA `(.L_x_21) ;  /* 0xffffffa400607947 */ /* 0x000fea000383ffff */
.L_x_28:
[----:B-1----:R-:W-:-:S04]  /*7170*/  IMAD.U32 R11, RZ, RZ, UR12 ;  /* 0x0000000cff0b7e24 */ /* 0x002fc8000f8e00ff */
[----:B------:R1:W3:Y:S03]  /*7180*/  SYNCS.PHASECHK.TRANS64.TRYWAIT P0, [R11+URZ], R10 ;  /* 0x0000000a0b0075a7 */ /* 0x0002e6000800017f */
[----:B---3--:R-:W-:Y:S05]  /*7190*/  @!P0 NANOSLEEP.SYNCS 0x989680 ;  /* 0x009896800000895d */ /* 0x008fea0003900000 */
[----:B------:R-:W3:Y:S02]  /*71a0*/  @!P0 SYNCS.PHASECHK.TRANS64 P0, [R11+URZ], R10 ;  /* 0x0000000a0b0085a7 */ /* 0x000ee4000800007f */
[----:B---3--:R-:W-:Y:S05]  /*71b0*/  @!P0 BRA `(.L_x_28) ;  /* 0xfffffffc00ec8947 */ /* 0x008fea000383ffff */
[----:B------:R-:W-:Y:S05]  /*71c0*/  BRA `(.L_x_27) ;  /* 0xffffffac00187947 */ /* 0x000fea000383ffff */
.L_x_113:
[----:B------:R-:W-:Y:S01]  /*71d0*/  BSSY B1, `(.L_x_137) ;  /* 0x0000006000017945 */ /* 0x000fe20003800000 */
[----:B------:R-:W-:-:S07]  /*71e0*/  IMAD.MOV.U32 R7, RZ, RZ, -0x1 ;  /* 0xffffffffff077424 */ /* 0x000fce00078e00ff */
[----:B------:R-:W-:Y:S05]  /*71f0*/  WARPSYNC.COLLECTIVE R7, `(.L_x_138) ;  /* 0x00000000070c7348 */ /* 0x000fea0003c00000 */
[----:B------:R-:W-:Y:S02]  /*7200*/  ELECT P0, UR62, PT ;  /* 0x00000000003e782f */ /* 0x000fe40003800000 */
[----:B------:R-:W-:Y:S01]  /*7210*/  MOV R7, UR62 ;  /* 0x0000003e00077c02 */ /* 0x000fe20008000f00 */
[----:B------:R-:W-:Y:S10]  /*7220*/  ENDCOLLECTIVE ;  /* 0x000000000000791b */ /* 0x000ff40003800000 */
.L_x_138:
[----:B------:R-:W-:Y:S05]  /*7230*/  BSYNC B1 ;  /* 0x0000000000017941 */ /* 0x000fea0003800000 */
.L_x_137:
[----:B------:R-:W-:Y:S05]  /*7240*/  BRA `(.L_x_139) ;  /* 0xffffffec00847947 */ /* 0x000fea000383ffff */
.L_x_116:
[----:B-1----:R1:W2:Y:S02]  /*7250*/  SYNCS.PHASECHK.TRANS64.TRYWAIT P0, [R20+URZ+0x48], R9 ;  /* 0x00004809140075a7 */ /* 0x0022a4000800017f */
[----:B--2---:R-:W-:Y:S05]  /*7260*/  @!P0 NANOSLEEP.SYNCS 0x989680 ;  /* 0x009896800000895d */ /* 0x004fea0003900000 */
[----:B------:R-:W2:Y:S02]  /*7270*/  @!P0 SYNCS.PHASECHK.TRANS64 P0, [R20+URZ+0x48], R9 ;  /* 0x00004809140085a7 */ /* 0x000ea4000800007f */
[----:B--2---:R-:W-:Y:S05]  /*7280*/  @!P0 BRA `(.L_x_116) ;  /* 0xfffffffc00f08947 */ /* 0x004fea000383ffff */
[----:B------:R-:W-:Y:S05]  /*7290*/  BRA `(.L_x_140) ;  /* 0xffffffec00c07947 */ /* 0x000fea000383ffff */
.L_x_124:
[----:B------:R-:W-:Y:S01]  /*72a0*/  BSSY B0, `(.L_x_141) ;  /* 0x0000006000007945 */ /* 0x000fe20003800000 */
[----:B------:R-:W-:-:S07]  /*72b0*/  IMAD.MOV.U32 R7, RZ, RZ, -0x1 ;  /* 0xffffffffff077424 */ /* 0x000fce00078e00ff */
[----:B------:R-:W-:Y:S05]  /*72c0*/  WARPSYNC.COLLECTIVE R7, `(.L_x_142) ;  /* 0x00000000070c7348 */ /* 0x000fea0003c00000 */
[----:B------:R-:W-:Y:S02]  /*72d0*/  ELECT P0, UR62, PT ;  /* 0x00000000003e782f */ /* 0x000fe40003800000 */
[----:B------:R-:W-:Y:S01]  /*72e0*/  MOV R7, UR62 ;  /* 0x0000003e00077c02 */ /* 0x000fe20008000f00 */
[----:B------:R-:W-:Y:S10]  /*72f0*/  ENDCOLLECTIVE ;  /* 0x000000000000791b */ /* 0x000ff40003800000 */
.L_x_142:
[----:B------:R-:W-:Y:S05]  /*7300*/  BSYNC B0 ;  /* 0x0000000000007941 */ /* 0x000fea0003800000 */
.L_x_141:
[----:B------:R-:W-:Y:S05]  /*7310*/  BRA `(.L_x_143) ;  /* 0xfffffff800147947 */ /* 0x000fea000383ffff */
.L_x_128:
[----:B0-----:R0:W1:Y:S02]  /*7320*/  SYNCS.PHASECHK.TRANS64.TRYWAIT P0, [R6+URZ], R3 ;  /* 0x00000003060075a7 */ /* 0x001064000800017f */
[----:B-1----:R-:W-:Y:S05]  /*7330*/  @!P0 NANOSLEEP.SYNCS 0x989680 ;  /* 0x009896800000895d */ /* 0x002fea0003900000 */
[----:B------:R-:W1:Y:S02]  /*7340*/  @!P0 SYNCS.PHASECHK.TRANS64 P0, [R6+URZ], R3 ;  /* 0x00000003060085a7 */ /* 0x000e64000800007f */
[----:B-1----:R-:W-:Y:S05]  /*7350*/  @!P0 BRA `(.L_x_128) ;  /* 0xfffffffc00f08947 */ /* 0x002fea000383ffff */
[----:B------:R-:W-:Y:S05]  /*7360*/  BRA `(.L_x_144) ;  /* 0xfffffff800547947 */ /* 0x000fea000383ffff */
.L_x_129:
[----:B0-----:R0:W1:Y:S02]  /*7370*/  SYNCS.PHASECHK.TRANS64.TRYWAIT P0, [R7+URZ], R4 ;  /* 0x00000004070075a7 */ /* 0x001064000800017f */
[----:B-1----:R-:W-:Y:S05]  /*7380*/  @!P0 NANOSLEEP.SYNCS 0x989680 ;  /* 0x009896800000895d */ /* 0x002fea0003900000 */
[----:B------:R-:W1:Y:S02]  /*7390*/  @!P0 SYNCS.PHASECHK.TRANS64 P0, [R7+URZ], R4 ;  /* 0x00000004070085a7 */ /* 0x000e64000800007f */
[----:B-1----:R-:W-:Y:S05]  /*73a0*/  @!P0 BRA `(.L_x_129) ;  /* 0xfffffffc00f08947 */ /* 0x002fea000383ffff */
[----:B------:R-:W-:Y:S05]  /*73b0*/  BRA `(.L_x_145) ;  /* 0xfffffff800647947 */ /* 0x000fea000383ffff */
.L_x_130:
[----:B0-----:R0:W1:Y:S02]  /*73c0*/  SYNCS.PHASECHK.TRANS64.TRYWAIT P0, [R6+URZ], R5 ;  /* 0x00000005060075a7 */ /* 0x001064000800017f */
[----:B-1----:R-:W-:Y:S05]  /*73d0*/  @!P0 NANOSLEEP.SYNCS 0x989680 ;  /* 0x009896800000895d */ /* 0x002fea0003900000 */
[----:B------:R-:W1:Y:S02]  /*73e0*/  @!P0 SYNCS.PHASECHK.TRANS64 P0, [R6+URZ], R5 ;  /* 0x00000005060085a7 */ /* 0x000e64000800007f */
[----:B-1----:R-:W-:Y:S05]  /*73f0*/  @!P0 BRA `(.L_x_130) ;  /* 0xfffffffc00f08947 */ /* 0x002fea000383ffff */
[----:B------:R-:W-:Y:S05]  /*7400*/  BRA `(.L_x_146) ;  /* 0xfffffff800747947 */ /* 0x000fea000383ffff */
.L_x_131:
[----:B0-----:R0:W1:Y:S02]  /*7410*/  SYNCS.PHASECHK.TRANS64.TRYWAIT P0, [R9+URZ], R4 ;  /* 0x00000004090075a7 */ /* 0x001064000800017f */
[----:B-1----:R-:W-:Y:S05]  /*7420*/  @!P0 NANOSLEEP.SYNCS 0x989680 ;  /* 0x009896800000895d */ /* 0x002fea0003900000 */
[----:B------:R-:W1:Y:S02]  /*7430*/  @!P0 SYNCS.PHASECHK.TRANS64 P0, [R9+URZ], R4 ;  /* 0x00000004090085a7 */ /* 0x000e64000800007f */
[----:B-1----:R-:W-:Y:S05]  /*7440*/  @!P0 BRA `(.L_x_131) ;  /* 0xfffffffc00f08947 */ /* 0x002fea000383ffff */
[----:B------:R-:W-:Y:S05]  /*7450*/  BRA `(.L_x_147) ;  /* 0xfffffff800847947 */ /* 0x000fea000383ffff */
.L_x_132:
[----:B0-----:R0:W1:Y:S02]  /*7460*/  SYNCS.PHASECHK.TRANS64.TRYWAIT P0, [R6+URZ], R5 ;  /* 0x00000005060075a7 */ /* 0x001064000800017f */
[----:B-1----:R-:W-:Y:S05]  /*7470*/  @!P0 NANOSLEEP.SYNCS 0x989680 ;  /* 0x009896800000895d */ /* 0x002fea0003900000 */
[----:B------:R-:W1:Y:S02]  /*7480*/  @!P0 SYNCS.PHASECHK.TRANS64 P0, [R6+URZ], R5 ;  /* 0x00000005060085a7 */ /* 0x000e64000800007f */
[----:B-1----:R-:W-:Y:S05]  /*7490*/  @!P0 BRA `(.L_x_132) ;  /* 0xfffffffc00f08947 */ /* 0x002fea000383ffff */
[----:B------:R-:W-:Y:S05]  /*74a0*/  BRA `(.L_x_148) ;  /* 0xfffffff800947947 */ /* 0x000fea000383ffff */
.L_x_133:
[----:B0-----:R0:W1:Y:S02]  /*74b0*/  SYNCS.PHASECHK.TRANS64.TRYWAIT P0, [R9+URZ], R4 ;  /* 0x00000004090075a7 */ /* 0x001064000800017f */
[----:B-1----:R-:W-:Y:S05]  /*74c0*/  @!P0 NANOSLEEP.SYNCS 0x989680 ;  /* 0x009896800000895d */ /* 0x002fea0003900000 */
[----:B------:R-:W1:Y:S02]  /*74d0*/  @!P0 SYNCS.PHASECHK.TRANS64 P0, [R9+URZ], R4 ;  /* 0x00000004090085a7 */ /* 0x000e64000800007f */
[----:B-1----:R-:W-:Y:S05]  /*74e0*/  @!P0 BRA `(.L_x_133) ;  /* 0xfffffffc00f08947 */ /* 0x002fea000383ffff */
[----:B------:R-:W-:Y:S05]  /*74f0*/  BRA `(.L_x_149) ;  /* 0xfffffff800a47947 */ /* 0x000fea000383ffff */
.L_x_134:
[----:B0-----:R0:W1:Y:S02]  /*7500*/  SYNCS.PHASECHK.TRANS64.TRYWAIT P0, [R10+URZ], R5 ;  /* 0x000000050a0075a7 */ /* 0x001064000800017f */
[----:B-1----:R-:W-:Y:S05]  /*7510*/  @!P0 NANOSLEEP.SYNCS 0x989680 ;  /* 0x009896800000895d */ /* 0x002fea0003900000 */
[----:B------:R-:W1:Y:S02]  /*7520*/  @!P0 SYNCS.PHASECHK.TRANS64 P0, [R10+URZ], R5 ;  /* 0x000000050a0085a7 */ /* 0x000e64000800007f */
[----:B-1----:R-:W-:Y:S05]  /*7530*/  @!P0 BRA `(.L_x_134) ;  /* 0xfffffffc00f08947 */ /* 0x002fea000383ffff */
[----:B------:R-:W-:Y:S05]  /*7540*/  BRA `(.L_x_150) ;  /* 0xfffffff800b47947 */ /* 0x000fea000383ffff */
.L_x_135:
[----:B-1----:R1:W2:Y:S02]  /*7550*/  SYNCS.PHASECHK.TRANS64.TRYWAIT P0, [R11+URZ], R6 ;  /* 0x000000060b0075a7 */ /* 0x0022a4000800017f */
[----:B--2---:R-:W-:Y:S05]  /*7560*/  @!P0 NANOSLEEP.SYNCS 0x989680 ;  /* 0x009896800000895d */ /* 0x004fea0003900000 */
[----:B------:R-:W2:Y:S02]  /*7570*/  @!P0 SYNCS.PHASECHK.TRANS64 P0, [R11+URZ], R6 ;  /* 0x000000060b0085a7 */ /* 0x000ea4000800007f */
[----:B--2---:R-:W-:Y:S05]  /*7580*/  @!P0 BRA `(.L_x_135) ;  /* 0xfffffffc00f08947 */ /* 0x004fea000383ffff */
[----:B------:R-:W-:Y:S05]  /*7590*/  BRA `(.L_x_151) ;  /* 0xfffffff800bc7947 */ /* 0x000fea000383ffff */
.L_x_152:
[----:B------:R-:W-:-:S00]  /*75a0*/  BRA `(.L_x_152) ;  /* 0xfffffffc00fc7947 */ /* 0x000fc0000383ffff */
[----:B------:R-:W-:-:S00]  /*75b0*/  NOP ;  /* 0x0000000000007918 */ /* 0x000fc00000000000 */
        /* <DEDUP_REMOVED lines=12> */
.L_x_153:


//--------------------- .nv.shared._ZN7cutlass13device_kernelINS_4gemm6kernel13GemmUniversalIN4cute5tupleIJiiiiEEENS1_10collective13CollectiveMmaINS1_37MainloopSm90TmaGmmaWarpSpecializedFP8ILi9ENS5_IJNS4_1CILi4EEESB_NSA_ILi1EEEEEENS1_35KernelTmaWarpSpecializedCooperativeEEENS5_IJNSA_ILi128EEENSA_ILi64EEESG_EEENS_12float_e4m3_tENS5_IJlSC_lEEESJ_SK_NS4_8TiledMMAINS4_8MMA_AtomIJNS4_4SM904GMMA30MMA_64x64x32_F32E4M3E4M3_SS_TNILNSO_7ScaleInE1ELSQ_1EEEEEENS4_6LayoutINS5_IJNSA_ILi2EEESC_SC_EEENS5_IJSC_NSA_ILi0EEESW_EEEEENS5_IJNS4_10UnderscoreESZ_SZ_EEEEENS4_23SM90_TMA_LOAD_MULTICASTENS4_14ComposedLayoutINS4_7SwizzleILi3ELi4ELi3EEENS4_18smem_ptr_flag_bitsILi8EEENST_INS5_IJNSA_ILi8EEESG_EEENS5_IJSG_SC_EEEEEEEvNS4_8identityES12_S1C_vS1D_EENS_8epilogue10collective6detail29Sm90TmaWarpSpecializedAdapterINS1G_15DefaultEpilogueISJ_SK_SK_NS1F_6thread17LinearCombinationISJ_Li1EffLNS1K_9ScaleType4KindE0ELNS_15FloatRoundStyleE2ESJ_EENS1_15EpilogueDefaultEEEEEvvEEEEvNT_6ParamsE --------------------------
	.section	.nv.shared._ZN7cutlass13device_kernelINS_4gemm6kernel13GemmUniversalIN4cute5tupleIJiiiiEEENS1_10collective13CollectiveMmaINS1_37MainloopSm90TmaGmmaWarpSpecializedFP8ILi9ENS5_IJNS4_1CILi4EEESB_NSA_ILi1EEEEEENS1_35KernelTmaWarpSpecializedCooperativeEEENS5_IJNSA_ILi128EEENSA_ILi64EEESG_EEENS_12float_e4m3_tENS5_IJlSC_lEEESJ_SK_NS4_8TiledMMAINS4_8MMA_AtomIJNS4_4SM904GMMA30MMA_64x64x32_F32E4M3E4M3_SS_TNILNSO_7ScaleInE1ELSQ_1EEEEEENS4_6LayoutINS5_IJNSA_ILi2EEESC_SC_EEENS5_IJSC_NSA_ILi0EEESW_EEEEENS5_IJNS4_10UnderscoreESZ_SZ_EEEEENS4_23SM90_TMA_LOAD_MULTICASTENS4_14ComposedLayoutINS4_7SwizzleILi3ELi4ELi3EEENS4_18smem_ptr_flag_bitsILi8EEENST_INS5_IJNSA_ILi8EEESG_EEENS5_IJSG_SC_EEEEEEEvNS4_8identityES12_S1C_vS1D_EENS_8epilogue10collective6detail29Sm90TmaWarpSpecializedAdapterINS1G_15DefaultEpilogueISJ_SK_SK_NS1F_6thread17LinearCombinationISJ_Li1EffLNS1K_9ScaleType4KindE0ELNS_15FloatRoundStyleE2ESJ_EENS1_15EpilogueDefaultEEEEEvvEEEEvNT_6ParamsE,"aw",@nobits
	.sectionflags	@""
	.align	16
	.zero		1024


//--------------------- .nv.shared.reserved.0     --------------------------
	.section	.nv.shared.reserved.0,"aw",@nobits
	.weak		__nv_reservedSMEM_offset_0_alias
	.size		__nv_reservedSMEM_offset_0_alias, 0, 0
	.other		__nv_reservedSMEM_offset_0_alias,@"STO_CUDA_RESERVED_SHARED STV_DEFAULT"
__nv_reservedSMEM_offset_0_alias:
	.zero		0


//--------------------- .nv.global                --------------------------
	.section	.nv.global,"aw",@nobits
.nv.global:
	.type		_ZN40_INTERNAL_424ce922_4_k_cu_84026071_299564cute1_E,@object
	.size		_ZN40_INTERNAL_424ce922_4_k_cu_84026071_299564cute1_E,(_ZN40_INTERNAL_424ce922_4_k_cu_84026071_299564cuda3std3__45__cpo6cbeginE - _ZN40_INTERNAL_424ce922_4_k_cu_84026071_299564cute1_E)
_ZN40_INTERNAL_424ce922_4_k_cu_84026071_299564cute1_E:
	.zero		1
	.type		_ZN40_INTERNAL_424ce922_4_k_cu_84026071_299564cuda3std3__45__cpo6cbeginE,@object
	.size		_ZN40_INTERNAL_424ce922_4_k_cu_84026071_299564cuda3std3__45__cpo6cbeginE,(_ZN40_INTERNAL_424ce922_4_k_cu_84026071_299564cuda3std3__48in_placeE - _ZN40_INTERNAL_424ce922_4_k_cu_84026071_299564cuda3std3__45__cpo6cbeginE)
_ZN40_INTERNAL_424ce922_4_k_cu_84026071_299564cuda3std3__45__cpo6cbeginE:
	.zero		1
	.type		_ZN40_INTERNAL_424ce922_4_k_cu_84026071_299564cuda3std3__48in_placeE,@object
	.size		_ZN40_INTERNAL_424ce922_4_k_cu_84026071_299564cuda3std3__48in_placeE,(_ZN40_INTERNAL_424ce922_4_k_cu_84026071_299564cuda3std6ranges3__45__cpo9iter_moveE - _ZN40_INTERNAL_424ce922_4_k_cu_84026071_299564cuda3std3__48in_placeE)
_ZN40_INTERNAL_424ce922_4_k_cu_84026071_299564cuda3std3__48in_placeE:
	.zero		1
	.type		_ZN40_INTERNAL_424ce922_4_k_cu_84026071_299564cuda3std6ranges3__45__cpo9iter_moveE,@object
	.size		_ZN40_INTERNAL_424ce922_4_k_cu_84026071_299564cuda3std6ranges3__45__cpo9iter_moveE,(_ZN40_INTERNAL_424ce922_4_k_cu_84026071_299564cuda3std3__45__cpo5beginE - _ZN40_INTERNAL_424ce922_4_k_cu_84026071_299564cuda3std6ranges3__45__cpo9iter_moveE)
_ZN40_INTERNAL_424ce922_4_k_cu_84026071_299564cuda3std6ranges3__45__cpo9iter_moveE:
	.zero		1
	.type		_ZN40_INTERNAL_424ce922_4_k_cu_84026071_299564cuda3std3__45__cpo5beginE,@object
	.size		_ZN40_INTERNAL_424ce922_4_k_cu_84026071_299564cuda3std3__45__cpo5beginE,(_ZN40_INTERNAL_424ce922_4_k_cu_84026071_299564cuda3std3__442_GLOBAL__N__424ce922_4_k_cu_84026071_299566ignoreE - _ZN40_INTERNAL_424ce922_4_k_cu_84026071_299564cuda3std3__45__cpo5beginE)
_ZN40_INTERNAL_424ce922_4_k_cu_84026071_299564cuda3std3__45__cpo5beginE:
	.zero		1
	.type		_ZN40_INTERNAL_424ce922_4_k_cu_84026071_299564cuda3std3__442_GLOBAL__N__424ce922_4_k_cu_84026071_299566ignoreE,@object
	.size		_ZN40_INTERNAL_424ce922_4_k_cu_84026071_299564cuda3std3__442_GLOBAL__N__424ce922_4_k_cu_84026071_299566ignoreE,(_ZN40_INTERNAL_424ce922_4_k_cu_84026071_299564cute7productE - _ZN40_INTERNAL_424ce922_4_k_cu_84026071_299564cuda3std3__442_GLOBAL__N__424ce922_4_k_cu_84026071_299566ignoreE)
_ZN40_INTERNAL_424ce922_4_k_cu_84026071_299564cuda3std3__442_GLOBAL__N__424ce922_4_k_cu_84026071_299566ignoreE:
	.zero		1
	.type		_ZN40_INTERNAL_424ce922_4_k_cu_84026071_299564cute7productE,@object
	.size		_ZN40_INTERNAL_424ce922_4_k_cu_84026071_299564cute7productE,(_ZN40_INTERNAL_424ce922_4_k_cu_84026071_299564cuda3std3__45__cpo3endE - _ZN40_INTERNAL_424ce922_4_k_cu_84026071_299564cute7productE)
_ZN40_INTERNAL_424ce922_4_k_cu_84026071_299564cute7productE:
	.zero		1
	.type		_ZN40_INTERNAL_424ce922_4_k_cu_84026071_299564cuda3std3__45__cpo3endE,@object
	.size		_ZN40_INTERNAL_424ce922_4_k_cu_84026071_299564cuda3std3__45__cpo3endE,(_ZN40_INTERNAL_424ce922_4_k_cu_84026071_299564cuda3std3__419piecewise_constructE - _ZN40_INTERNAL_424ce922_4_k_cu_84026071_299564cuda3std3__45__cpo3endE)
_ZN40_INTERNAL_424ce922_4_k_cu_84026071_299564cuda3std3__45__cpo3endE:
	.zero		1
	.type		_ZN40_INTERNAL_424ce922_4_k_cu_84026071_299564cuda3std3__419piecewise_constructE,@object
	.size		_ZN40_INTERNAL_424ce922_4_k_cu_84026071_299564cuda3std3__419piecewise_constructE,(_ZN40_INTERNAL_424ce922_4_k_cu_84026071_299564cuda3std3__45__cpo4cendE - _ZN40_INTERNAL_424ce922_4_k_cu_84026071_299564cuda3std3__419piecewise_constructE)
_ZN40_INTERNAL_424ce922_4_k_cu_84026071_299564cuda3std3__419piecewise_constructE:
	.zero		1
	.type		_ZN40_INTERNAL_424ce922_4_k_cu_84026071_299564cuda3std3__45__cpo4cendE,@object
	.size		_ZN40_INTERNAL_424ce922_4_k_cu_84026071_299564cuda3std3__45__cpo4cendE,(_ZN40_INTERNAL_424ce922_4_k_cu_84026071_299564cuda3std6ranges3__45__cpo4swapE - _ZN40_INTERNAL_424ce922_4_k_cu_84026071_299564cuda3std3__45__cpo4cendE)
_ZN40_INTERNAL_424ce922_4_k_cu_84026071_299564cuda3std3__45__cpo4cendE:
	.zero		1
	.type		_ZN40_INTERNAL_424ce922_4_k_cu_84026071_299564cuda3std6ranges3__45__cpo4swapE,@object
	.size		_ZN40_INTERNAL_424ce922_4_k_cu_84026071_299564cuda3std6ranges3__45__cpo4swapE,(.L_7 - _ZN40_INTERNAL_424ce922_4_k_cu_84026071_299564cuda3std6ranges3__45__cpo4swapE)
_ZN40_INTERNAL_424ce922_4_k_cu_84026071_299564cuda3std6ranges3__45__cpo4swapE:
	.zero		1
.L_7:


//--------------------- .nv.constant0._ZN7cutlass13device_kernelINS_4gemm6kernel13GemmUniversalIN4cute5tupleIJiiiiEEENS1_10collective13CollectiveMmaINS1_37MainloopSm90TmaGmmaWarpSpecializedFP8ILi9ENS5_IJNS4_1CILi4EEESB_NSA_ILi1EEEEEENS1_35KernelTmaWarpSpecializedCooperativeEEENS5_IJNSA_ILi128EEENSA_ILi64EEESG_EEENS_12float_e4m3_tENS5_IJlSC_lEEESJ_SK_NS4_8TiledMMAINS4_8MMA_AtomIJNS4_4SM904GMMA30MMA_64x64x32_F32E4M3E4M3_SS_TNILNSO_7ScaleInE1ELSQ_1EEEEEENS4_6LayoutINS5_IJNSA_ILi2EEESC_SC_EEENS5_IJSC_NSA_ILi0EEESW_EEEEENS5_IJNS4_10UnderscoreESZ_SZ_EEEEENS4_23SM90_TMA_LOAD_MULTICASTENS4_14ComposedLayoutINS4_7SwizzleILi3ELi4ELi3EEENS4_18smem_ptr_flag_bitsILi8EEENST_INS5_IJNSA_ILi8EEESG_EEENS5_IJSG_SC_EEEEEEEvNS4_8identityES12_S1C_vS1D_EENS_8epilogue10collective6detail29Sm90TmaWarpSpecializedAdapterINS1G_15DefaultEpilogueISJ_SK_SK_NS1F_6thread17LinearCombinationISJ_Li1EffLNS1K_9ScaleType4KindE0ELNS_15FloatRoundStyleE2ESJ_EENS1_15EpilogueDefaultEEEEEvvEEEEvNT_6ParamsE --------------------------
	.section	.nv.constant0._ZN7cutlass13device_kernelINS_4gemm6kernel13GemmUniversalIN4cute5tupleIJiiiiEEENS1_10collective13CollectiveMmaINS1_37MainloopSm90TmaGmmaWarpSpecializedFP8ILi9ENS5_IJNS4_1CILi4EEESB_NSA_ILi1EEEEEENS1_35KernelTmaWarpSpecializedCooperativeEEENS5_IJNSA_ILi128EEENSA_ILi64EEESG_EEENS_12float_e4m3_tENS5_IJlSC_lEEESJ_SK_NS4_8TiledMMAINS4_8MMA_AtomIJNS4_4SM904GMMA30MMA_64x64x32_F32E4M3E4M3_SS_TNILNSO_7ScaleInE1ELSQ_1EEEEEENS4_6LayoutINS5_IJNSA_ILi2EEESC_SC_EEENS5_IJSC_NSA_ILi0EEESW_EEEEENS5_IJNS4_10UnderscoreESZ_SZ_EEEEENS4_23SM90_TMA_LOAD_MULTICASTENS4_14ComposedLayoutINS4_7SwizzleILi3ELi4ELi3EEENS4_18smem_ptr_flag_bitsILi8EEENST_INS5_IJNSA_ILi8EEESG_EEENS5_IJSG_SC_EEEEEEEvNS4_8identityES12_S1C_vS1D_EENS_8epilogue10collective6detail29Sm90TmaWarpSpecializedAdapterINS1G_15DefaultEpilogueISJ_SK_SK_NS1F_6thread17LinearCombinationISJ_Li1EffLNS1K_9ScaleType4KindE0ELNS_15FloatRoundStyleE2ESJ_EENS1_15EpilogueDefaultEEEEEvvEEEEvNT_6ParamsE,"a",@progbits
	.sectionflags	@""
	.align	4
.nv.constant0._ZN7cutlass13device_kernelINS_4gemm6kernel13GemmUniversalIN4cute5tupleIJiiiiEEENS1_10collective13CollectiveMmaINS1_37MainloopSm90TmaGmmaWarpSpecializedFP8ILi9ENS5_IJNS4_1CILi4EEESB_NSA_ILi1EEEEEENS1_35KernelTmaWarpSpecializedCooperativeEEENS5_IJNSA_ILi128EEENSA_ILi64EEESG_EEENS_12float_e4m3_tENS5_IJlSC_lEEESJ_SK_NS4_8TiledMMAINS4_8MMA_AtomIJNS4_4SM904GMMA30MMA_64x64x32_F32E4M3E4M3_SS_TNILNSO_7ScaleInE1ELSQ_1EEEEEENS4_6LayoutINS5_IJNSA_ILi2EEESC_SC_EEENS5_IJSC_NSA_ILi0EEESW_EEEEENS5_IJNS4_10UnderscoreESZ_SZ_EEEEENS4_23SM90_TMA_LOAD_MULTICASTENS4_14ComposedLayoutINS4_7SwizzleILi3ELi4ELi3EEENS4_18smem_ptr_flag_bitsILi8EEENST_INS5_IJNSA_ILi8EEESG_EEENS5_IJSG_SC_EEEEEEEvNS4_8identityES12_S1C_vS1D_EENS_8epilogue10collective6detail29Sm90TmaWarpSpecializedAdapterINS1G_15DefaultEpilogueISJ_SK_SK_NS1F_6thread17LinearCombinationISJ_Li1EffLNS1K_9ScaleType4KindE0ELNS_15FloatRoundStyleE2ESJ_EENS1_15EpilogueDefaultEEEEEvvEEEEvNT_6ParamsE:
	.zero		1664


//--------------------- SYMBOLS --------------------------

	.type		.nv.reservedSmem.offset0,@object
	.size		.nv.reservedSmem.offset0,0x4
